	.target	sm_90a

	.elftype	@"ET_EXEC"


//--------------------- .note.nv.tkinfo           --------------------------
	.section	.note.nv.tkinfo,"",@"SHT_NOTE"
	.sectionflags	@"SHF_NOTE_NV_TKINFO"
	.tkinfo
        /*0018*/ 	.word	0x00000002
        /*0030*/ 	.string	""
        /*0030*/ 	.string	"ptxas"
        /*0030*/ 	.string	"Cuda compilation tools, release 13.0, V13.0.88"
        /*0030*/ 	.string	"Build cuda_13.0.r13.0/compiler.36424714_0"
        /*0030*/ 	.string	"-arch sm_90a -m 64 "



//--------------------- .note.nv.cuinfo           --------------------------
	.section	.note.nv.cuinfo,"",@"SHT_NOTE"
	.sectionflags	@"SHF_NOTE_NV_CUINFO"
        /*0018*/ 	.short	0x0002
        /*001a*/ 	.short	0x005a
        /*001c*/ 	.short	0x0082
	.zero		2


//--------------------- .nv.info                  --------------------------
	.section	.nv.info,"",@"SHT_CUDA_INFO"
	.align	4


	//----- nvinfo : EIATTR_REGCOUNT
	.align		4
        /*0000*/ 	.byte	0x04, 0x2f
        /*0002*/ 	.short	(.L_15 - .L_14)
	.align		4
.L_14:
        /*0004*/ 	.word	index@(_ZN7cutlass13device_kernelINS_4gemm6kernel13GemmUniversalIN4cute5tupleIJiiiiEEENS1_10collective13CollectiveMmaINS1_34MainloopSm90TmaGmmaWarpSpecializedILi4ENS5_IJNS4_1CILi2EEESB_NSA_ILi1EEEEEENS1_35KernelTmaWarpSpecializedCooperativeEEENS5_IJNSA_ILi128EEENSA_ILi256EEENSA_ILi32EEEEEENS_6half_tENS5_IJlSC_lEEESK_SL_NS4_8TiledMMAINS4_8MMA_AtomIJNS4_4SM904GMMA26MMA_64x256x16_F32F16F16_SSILNSP_5MajorE0ELSR_0ELNSP_7ScaleInE1ELSS_1EEEEEENS4_6LayoutINS5_IJSB_SC_SC_EEENS5_IJSC_NSA_ILi0EEESX_EEEEENS5_IJNS4_10UnderscoreES10_S10_EEEEENS4_23SM90_TMA_LOAD_MULTICASTENS4_14ComposedLayoutINS4_7SwizzleILi2ELi4ELi3EEENS4_18smem_ptr_flag_bitsILi16EEENSV_INS5_IJNSA_ILi8EEESI_EEENS5_IJSI_SC_EEEEEEEvNS4_8identityES13_S1D_vS1E_EENS_8epilogue10collective6detail29Sm90TmaWarpSpecializedAdapterINS1H_15DefaultEpilogueISK_SL_SL_NS1G_6thread17LinearCombinationISK_Li1EffLNS1L_9ScaleType4KindE0ELNS_15FloatRoundStyleE2ESK_EENS1_15EpilogueDefaultEEEEEvvEEEEvNT_6ParamsE)
        /*0008*/ 	.word	0x000000a8


	//----- nvinfo : EIATTR_FRAME_SIZE
	.align		4
.L_15:
        /*000c*/ 	.byte	0x04, 0x11
        /*000e*/ 	.short	(.L_17 - .L_16)
	.align		4
.L_16:
        /*0010*/ 	.word	index@(_ZN7cutlass13device_kernelINS_4gemm6kernel13GemmUniversalIN4cute5tupleIJiiiiEEENS1_10collective13CollectiveMmaINS1_34MainloopSm90TmaGmmaWarpSpecializedILi4ENS5_IJNS4_1CILi2EEESB_NSA_ILi1EEEEEENS1_35KernelTmaWarpSpecializedCooperativeEEENS5_IJNSA_ILi128EEENSA_ILi256EEENSA_ILi32EEEEEENS_6half_tENS5_IJlSC_lEEESK_SL_NS4_8TiledMMAINS4_8MMA_AtomIJNS4_4SM904GMMA26MMA_64x256x16_F32F16F16_SSILNSP_5MajorE0ELSR_0ELNSP_7ScaleInE1ELSS_1EEEEEENS4_6LayoutINS5_IJSB_SC_SC_EEENS5_IJSC_NSA_ILi0EEESX_EEEEENS5_IJNS4_10UnderscoreES10_S10_EEEEENS4_23SM90_TMA_LOAD_MULTICASTENS4_14ComposedLayoutINS4_7SwizzleILi2ELi4ELi3EEENS4_18smem_ptr_flag_bitsILi16EEENSV_INS5_IJNSA_ILi8EEESI_EEENS5_IJSI_SC_EEEEEEEvNS4_8identityES13_S1D_vS1E_EENS_8epilogue10collective6detail29Sm90TmaWarpSpecializedAdapterINS1H_15DefaultEpilogueISK_SL_SL_NS1G_6thread17LinearCombinationISK_Li1EffLNS1L_9ScaleType4KindE0ELNS_15FloatRoundStyleE2ESK_EENS1_15EpilogueDefaultEEEEEvvEEEEvNT_6ParamsE)
        /*0014*/ 	.word	0x00000000


	//----- nvinfo : EIATTR_MIN_STACK_SIZE
	.align		4
.L_17:
        /*0018*/ 	.byte	0x04, 0x12
        /*001a*/ 	.short	(.L_19 - .L_18)
	.align		4
.L_18:
        /*001c*/ 	.word	index@(_ZN7cutlass13device_kernelINS_4gemm6kernel13GemmUniversalIN4cute5tupleIJiiiiEEENS1_10collective13CollectiveMmaINS1_34MainloopSm90TmaGmmaWarpSpecializedILi4ENS5_IJNS4_1CILi2EEESB_NSA_ILi1EEEEEENS1_35KernelTmaWarpSpecializedCooperativeEEENS5_IJNSA_ILi128EEENSA_ILi256EEENSA_ILi32EEEEEENS_6half_tENS5_IJlSC_lEEESK_SL_NS4_8TiledMMAINS4_8MMA_AtomIJNS4_4SM904GMMA26MMA_64x256x16_F32F16F16_SSILNSP_5MajorE0ELSR_0ELNSP_7ScaleInE1ELSS_1EEEEEENS4_6LayoutINS5_IJSB_SC_SC_EEENS5_IJSC_NSA_ILi0EEESX_EEEEENS5_IJNS4_10UnderscoreES10_S10_EEEEENS4_23SM90_TMA_LOAD_MULTICASTENS4_14ComposedLayoutINS4_7SwizzleILi2ELi4ELi3EEENS4_18smem_ptr_flag_bitsILi16EEENSV_INS5_IJNSA_ILi8EEESI_EEENS5_IJSI_SC_EEEEEEEvNS4_8identityES13_S1D_vS1E_EENS_8epilogue10collective6detail29Sm90TmaWarpSpecializedAdapterINS1H_15DefaultEpilogueISK_SL_SL_NS1G_6thread17LinearCombinationISK_Li1EffLNS1L_9ScaleType4KindE0ELNS_15FloatRoundStyleE2ESK_EENS1_15EpilogueDefaultEEEEEvvEEEEvNT_6ParamsE)
        /*0020*/ 	.word	0x00000000
.L_19:


//--------------------- .nv.compat                --------------------------
	.section	.nv.compat,"",@"SHT_CUDA_COMPAT_INFO"
	.align	4
        /*0000*/ 	.byte	0x02, 0x09, 0x01, 0x00, 0x02, 0x02, 0x04, 0x00, 0x02, 0x05, 0x05, 0x00, 0x03, 0x07, 0x01, 0x01
        /*0010*/ 	.byte	0x02, 0x03, 0x01, 0x00, 0x02, 0x06, 0x01, 0x00, 0x04, 0x0b, 0x08, 0x00, 0x00, 0x00, 0x00, 0x00
        /*0020*/ 	.byte	0x00, 0x00, 0x00, 0x00


//--------------------- .nv.info._ZN7cutlass13device_kernelINS_4gemm6kernel13GemmUniversalIN4cute5tupleIJiiiiEEENS1_10collective13CollectiveMmaINS1_34MainloopSm90TmaGmmaWarpSpecializedILi4ENS5_IJNS4_1CILi2EEESB_NSA_ILi1EEEEEENS1_35KernelTmaWarpSpecializedCooperativeEEENS5_IJNSA_ILi128EEENSA_ILi256EEENSA_ILi32EEEEEENS_6half_tENS5_IJlSC_lEEESK_SL_NS4_8TiledMMAINS4_8MMA_AtomIJNS4_4SM904GMMA26MMA_64x256x16_F32F16F16_SSILNSP_5MajorE0ELSR_0ELNSP_7ScaleInE1ELSS_1EEEEEENS4_6LayoutINS5_IJSB_SC_SC_EEENS5_IJSC_NSA_ILi0EEESX_EEEEENS5_IJNS4_10UnderscoreES10_S10_EEEEENS4_23SM90_TMA_LOAD_MULTICASTENS4_14ComposedLayoutINS4_7SwizzleILi2ELi4ELi3EEENS4_18smem_ptr_flag_bitsILi16EEENSV_INS5_IJNSA_ILi8EEESI_EEENS5_IJSI_SC_EEEEEEEvNS4_8identityES13_S1D_vS1E_EENS_8epilogue10collective6detail29Sm90TmaWarpSpecializedAdapterINS1H_15DefaultEpilogueISK_SL_SL_NS1G_6thread17LinearCombinationISK_Li1EffLNS1L_9ScaleType4KindE0ELNS_15FloatRoundStyleE2ESK_EENS1_15EpilogueDefaultEEEEEvvEEEEvNT_6ParamsE --------------------------
	.section	.nv.info._ZN7cutlass13device_kernelINS_4gemm6kernel13GemmUniversalIN4cute5tupleIJiiiiEEENS1_10collective13CollectiveMmaINS1_34MainloopSm90TmaGmmaWarpSpecializedILi4ENS5_IJNS4_1CILi2EEESB_NSA_ILi1EEEEEENS1_35KernelTmaWarpSpecializedCooperativeEEENS5_IJNSA_ILi128EEENSA_ILi256EEENSA_ILi32EEEEEENS_6half_tENS5_IJlSC_lEEESK_SL_NS4_8TiledMMAINS4_8MMA_AtomIJNS4_4SM904GMMA26MMA_64x256x16_F32F16F16_SSILNSP_5MajorE0ELSR_0ELNSP_7ScaleInE1ELSS_1EEEEEENS4_6LayoutINS5_IJSB_SC_SC_EEENS5_IJSC_NSA_ILi0EEESX_EEEEENS5_IJNS4_10UnderscoreES10_S10_EEEEENS4_23SM90_TMA_LOAD_MULTICASTENS4_14ComposedLayoutINS4_7SwizzleILi2ELi4ELi3EEENS4_18smem_ptr_flag_bitsILi16EEENSV_INS5_IJNSA_ILi8EEESI_EEENS5_IJSI_SC_EEEEEEEvNS4_8identityES13_S1D_vS1E_EENS_8epilogue10collective6detail29Sm90TmaWarpSpecializedAdapterINS1H_15DefaultEpilogueISK_SL_SL_NS1G_6thread17LinearCombinationISK_Li1EffLNS1L_9ScaleType4KindE0ELNS_15FloatRoundStyleE2ESK_EENS1_15EpilogueDefaultEEEEEvvEEEEvNT_6ParamsE,"",@"SHT_CUDA_INFO"
	.sectionflags	@""
	.align	4


	//----- nvinfo : EIATTR_CUDA_API_VERSION
	.align		4
        /*0000*/ 	.byte	0x04, 0x37
        /*0002*/ 	.short	(.L_21 - .L_20)
.L_20:
        /*0004*/ 	.word	0x00000082


	//----- nvinfo : EIATTR_KPARAM_INFO
	.align		4
.L_21:
        /*0008*/ 	.byte	0x04, 0x17
        /*000a*/ 	.short	(.L_23 - .L_22)
.L_22:
        /*000c*/ 	.word	0x00000000
        /*0010*/ 	.short	0x0000
        /*0012*/ 	.short	0x0070
        /*0014*/ 	.byte	0x00, 0xf0, 0x01, 0x10


	//----- nvinfo : EIATTR_SPARSE_MMA_MASK
	.align		4
.L_23:
        /*0018*/ 	.byte	0x03, 0x50
        /*001a*/ 	.short	0x0000


	//----- nvinfo : EIATTR_MAXREG_COUNT
	.align		4
        /*001c*/ 	.byte	0x03, 0x1b
        /*001e*/ 	.short	0x00a8


	//----- nvinfo : EIATTR_NUM_BARRIERS
	.align		4
        /*0020*/ 	.byte	0x02, 0x4c
        /*0022*/ 	.byte	0x01
	.zero		1


	//----- nvinfo : EIATTR_EXTERNS
	.align		4
        /*0024*/ 	.byte	0x04, 0x0f
        /*0026*/ 	.short	(.L_25 - .L_24)


	//   ....[0]....
	.align		4
.L_24:
        /*0028*/ 	.word	index@(__assertfail)


	//----- nvinfo : EIATTR_MERCURY_ISA_VERSION
	.align		4
.L_25:
        /*002c*/ 	.byte	0x03, 0x5f
        /*002e*/ 	.short	0x0101


	//----- nvinfo : EIATTR_INT_WARP_WIDE_INSTR_OFFSETS
	.align		4
        /*0030*/ 	.byte	0x04, 0x31
        /*0032*/ 	.short	(.L_27 - .L_26)


	//   ....[0]....
.L_26:
        /*0034*/ 	.word	0x00000480


	//   ....[1]....
        /*0038*/ 	.word	0x000004b0


	//   ....[2]....
        /*003c*/ 	.word	0x00000670


	//   ....[3]....
        /*0040*/ 	.word	0x00001af0


	//----- nvinfo : EIATTR_COOP_GROUP_MASK_REGIDS
	.align		4
.L_27:
        /*0044*/ 	.byte	0x04, 0x29
        /*0046*/ 	.short	(.L_29 - .L_28)


	//   ....[0]....
.L_28:
        /*0048*/ 	.word	0xffffffff


	//   ....[1]....
        /*004c*/ 	.word	0xffffffff


	//   ....[2]....
        /*0050*/ 	.word	0xffffffff


	//   ....[3]....
        /*0054*/ 	.word	0xffffffff


	//   ....[4]....
        /*0058*/ 	.word	0xffffffff


	//   ....[5]....
        /*005c*/ 	.word	0xffffffff


	//----- nvinfo : EIATTR_COOP_GROUP_INSTR_OFFSETS
	.align		4
.L_29:
        /*0060*/ 	.byte	0x04, 0x28
        /*0062*/ 	.short	(.L_31 - .L_30)


	//   ....[0]....
.L_30:
        /*0064*/ 	.word	0x00000060


	//   ....[1]....
        /*0068*/ 	.word	0x00000070


	//   ....[2]....
        /*006c*/ 	.word	0x00000130


	//   ....[3]....
        /*0070*/ 	.word	0x000002d0


	//   ....[4]....
        /*0074*/ 	.word	0x000007f0


	//   ....[5]....
        /*0078*/ 	.word	0x00001240


	//----- nvinfo : EIATTR_REG_RECONFIG
	.align		4
.L_31:
        /*007c*/ 	.byte	0x01, 0x54
	.zero		2


	//----- nvinfo : EIATTR_SYSCALL_OFFSETS
	.align		4
        /*0080*/ 	.byte	0x04, 0x46
        /*0082*/ 	.short	(.L_33 - .L_32)


	//   ....[0]....
.L_32:
        /*0084*/ 	.word	0x00001400


	//----- nvinfo : EIATTR_MBARRIER_INSTR_OFFSETS
	.align		4
.L_33:
        /*0088*/ 	.byte	0x04, 0x39
        /*008a*/ 	.short	(.L_35 - .L_34)


	//   ....[0]....
.L_34:
        /*008c*/ 	.word	0x00000230
        /*0090*/ 	.word	0x000000ff
        /*0094*/ 	.word	0x00000000
        /*0098*/ 	.short	0x0100
        /*009a*/ 	.byte	0x08
	.zero		1


	//   ....[1]....
        /*009c*/ 	.word	0x00000240
        /*00a0*/ 	.word	0x000000ff
        /*00a4*/ 	.word	0x00000020
        /*00a8*/ 	.short	0x0100
        /*00aa*/ 	.byte	0x08
	.zero		1


	//   ....[2]....
        /*00ac*/ 	.word	0x00000250
        /*00b0*/ 	.word	0x000000ff
        /*00b4*/ 	.word	0x00000008
        /*00b8*/ 	.short	0x0100
        /*00ba*/ 	.byte	0x08
	.zero		1


	//   ....[3]....
        /*00bc*/ 	.word	0x00000260
        /*00c0*/ 	.word	0x000000ff
        /*00c4*/ 	.word	0x00000028
        /*00c8*/ 	.short	0x0100
        /*00ca*/ 	.byte	0x08
	.zero		1


	//   ....[4]....
        /*00cc*/ 	.word	0x00000270
        /*00d0*/ 	.word	0x000000ff
        /*00d4*/ 	.word	0x00000010
        /*00d8*/ 	.short	0x0100
        /*00da*/ 	.byte	0x08
	.zero		1


	//   ....[5]....
        /*00dc*/ 	.word	0x00000280
        /*00e0*/ 	.word	0x000000ff
        /*00e4*/ 	.word	0x00000030
        /*00e8*/ 	.short	0x0100
        /*00ea*/ 	.byte	0x08
	.zero		1


	//   ....[6]....
        /*00ec*/ 	.word	0x00000290
        /*00f0*/ 	.word	0x000000ff
        /*00f4*/ 	.word	0x00000018
        /*00f8*/ 	.short	0x0100
        /*00fa*/ 	.byte	0x08
	.zero		1


	//   ....[7]....
        /*00fc*/ 	.word	0x000002a0
        /*0100*/ 	.word	0x000000ff
        /*0104*/ 	.word	0x00000038
        /*0108*/ 	.short	0x0100
        /*010a*/ 	.byte	0x08
	.zero		1


	//   ....[8]....
        /*010c*/ 	.word	0x000006f0
        /*0110*/ 	.word	0x000000ff
        /*0114*/ 	.word	0x00000050
        /*0118*/ 	.short	0x0100
        /*011a*/ 	.byte	0x06
	.zero		1


	//   ....[9]....
        /*011c*/ 	.word	0x00000780
        /*0120*/ 	.word	0x000000ff
        /*0124*/ 	.word	0x00000058
        /*0128*/ 	.short	0x0100
        /*012a*/ 	.byte	0x06
	.zero		1


	//   ....[10]....
        /*012c*/ 	.word	0x000014c0
        /*0130*/ 	.word	0x00000003
        /*0134*/ 	.word	0x00000000
        /*0138*/ 	.short	0x010a
        /*013a*/ 	.byte	0x3f
	.zero		1


	//   ....[11]....
        /*013c*/ 	.word	0x00001500
        /*0140*/ 	.word	0x00000003
        /*0144*/ 	.word	0x00000000
        /*0148*/ 	.short	0x010a
        /*014a*/ 	.byte	0x3f
	.zero		1


	//   ....[12]....
        /*014c*/ 	.word	0x000017e0
        /*0150*/ 	.word	0x00000005
        /*0154*/ 	.word	0x00000000
        /*0158*/ 	.short	0x010a
        /*015a*/ 	.byte	0x3f
	.zero		1


	//   ....[13]....
        /*015c*/ 	.word	0x00001820
        /*0160*/ 	.word	0x00000005
        /*0164*/ 	.word	0x00000000
        /*0168*/ 	.short	0x010a
        /*016a*/ 	.byte	0x3f
	.zero		1


	//   ....[14]....
        /*016c*/ 	.word	0x00001990
        /*0170*/ 	.word	0x00000005
        /*0174*/ 	.word	0x00000000
        /*0178*/ 	.short	0x0101
        /*017a*/ 	.byte	0x3f
	.zero		1


	//   ....[15]....
        /*017c*/ 	.word	0x00001b70
        /*0180*/ 	.word	0x00000003
        /*0184*/ 	.word	0x00000000
        /*0188*/ 	.short	0x0101
        /*018a*/ 	.byte	0x3f
	.zero		1


	//   ....[16]....
        /*018c*/ 	.word	0x0000aa50
        /*0190*/ 	.word	0x00000016
        /*0194*/ 	.word	0x00000020
        /*0198*/ 	.short	0x010a
        /*019a*/ 	.byte	0x3f
	.zero		1


	//   ....[17]....
        /*019c*/ 	.word	0x0000ae30
        /*01a0*/ 	.word	0x00000004
        /*01a4*/ 	.word	0x00000058
        /*01a8*/ 	.short	0x0101
        /*01aa*/ 	.byte	0x3f
	.zero		1


	//   ....[18]....
        /*01ac*/ 	.word	0x0000b540
        /*01b0*/ 	.word	0x00000005
        /*01b4*/ 	.word	0x00000000
        /*01b8*/ 	.short	0x010a
        /*01ba*/ 	.byte	0x3f
	.zero		1


	//   ....[19]....
        /*01bc*/ 	.word	0x0000b5c0
        /*01c0*/ 	.word	0x00000007
        /*01c4*/ 	.word	0x00000000
        /*01c8*/ 	.short	0x010a
        /*01ca*/ 	.byte	0x3f
	.zero		1


	//   ....[20]....
        /*01cc*/ 	.word	0x0000b650
        /*01d0*/ 	.word	0x00000006
        /*01d4*/ 	.word	0x00000000
        /*01d8*/ 	.short	0x010a
        /*01da*/ 	.byte	0x3f
	.zero		1


	//   ....[21]....
        /*01dc*/ 	.word	0x0000b6e0
        /*01e0*/ 	.word	0x00000003
        /*01e4*/ 	.word	0x00000000
        /*01e8*/ 	.short	0x010a
        /*01ea*/ 	.byte	0x3f
	.zero		1


	//   ....[22]....
        /*01ec*/ 	.word	0x0000b740
        /*01f0*/ 	.word	0x00000003
        /*01f4*/ 	.word	0x00000000
        /*01f8*/ 	.short	0x010a
        /*01fa*/ 	.byte	0x3f
	.zero		1


	//   ....[23]....
        /*01fc*/ 	.word	0x0000b790
        /*0200*/ 	.word	0x00000005
        /*0204*/ 	.word	0x00000000
        /*0208*/ 	.short	0x010a
        /*020a*/ 	.byte	0x3f
	.zero		1


	//   ....[24]....
        /*020c*/ 	.word	0x0000b860
        /*0210*/ 	.word	0x00000016
        /*0214*/ 	.word	0x00000020
        /*0218*/ 	.short	0x010a
        /*021a*/ 	.byte	0x3f
	.zero		1


	//   ....[25]....
        /*021c*/ 	.word	0x0000b930
        /*0220*/ 	.word	0x00000005
        /*0224*/ 	.word	0x00000000
        /*0228*/ 	.short	0x010a
        /*022a*/ 	.byte	0x3f
	.zero		1


	//   ....[26]....
        /*022c*/ 	.word	0x0000b980
        /*0230*/ 	.word	0x00000007
        /*0234*/ 	.word	0x00000000
        /*0238*/ 	.short	0x010a
        /*023a*/ 	.byte	0x3f
	.zero		1


	//   ....[27]....
        /*023c*/ 	.word	0x0000b9d0
        /*0240*/ 	.word	0x00000006
        /*0244*/ 	.word	0x00000000
        /*0248*/ 	.short	0x010a
        /*024a*/ 	.byte	0x3f
	.zero		1


	//----- nvinfo : EIATTR_NUM_MBARRIERS
	.align		4
.L_35:
        /*024c*/ 	.byte	0x03, 0x38
        /*024e*/ 	.short	0x000a


	//----- nvinfo : EIATTR_EXIT_INSTR_OFFSETS
	.align		4
        /*0250*/ 	.byte	0x04, 0x1c
        /*0252*/ 	.short	(.L_37 - .L_36)


	//   ....[0]....
.L_36:
        /*0254*/ 	.word	0x00000950


	//   ....[1]....
        /*0258*/ 	.word	0x00001170


	//   ....[2]....
        /*025c*/ 	.word	0x0000a080


	//   ....[3]....
        /*0260*/ 	.word	0x0000a5e0


	//   ....[4]....
        /*0264*/ 	.word	0x0000b730


	//----- nvinfo : EIATTR_MAX_THREADS
	.align		4
.L_37:
        /*0268*/ 	.byte	0x04, 0x05
        /*026a*/ 	.short	(.L_39 - .L_38)
.L_38:
        /*026c*/ 	.word	0x00000180
        /*0270*/ 	.word	0x00000001
        /*0274*/ 	.word	0x00000001


	//----- nvinfo : EIATTR_CRS_STACK_SIZE
	.align		4
.L_39:
        /*0278*/ 	.byte	0x04, 0x1e
        /*027a*/ 	.short	(.L_41 - .L_40)
.L_40:
        /*027c*/ 	.word	0x00000000


	//----- nvinfo : EIATTR_CBANK_PARAM_SIZE
	.align		4
.L_41:
        /*0280*/ 	.byte	0x03, 0x19
        /*0282*/ 	.short	0x0470


	//----- nvinfo : EIATTR_PARAM_CBANK
	.align		4
        /*0284*/ 	.byte	0x04, 0x0a
        /*0286*/ 	.short	(.L_43 - .L_42)
	.align		4
.L_42:
        /*0288*/ 	.word	index@(.nv.constant0._ZN7cutlass13device_kernelINS_4gemm6kernel13GemmUniversalIN4cute5tupleIJiiiiEEENS1_10collective13CollectiveMmaINS1_34MainloopSm90TmaGmmaWarpSpecializedILi4ENS5_IJNS4_1CILi2EEESB_NSA_ILi1EEEEEENS1_35KernelTmaWarpSpecializedCooperativeEEENS5_IJNSA_ILi128EEENSA_ILi256EEENSA_ILi32EEEEEENS_6half_tENS5_IJlSC_lEEESK_SL_NS4_8TiledMMAINS4_8MMA_AtomIJNS4_4SM904GMMA26MMA_64x256x16_F32F16F16_SSILNSP_5MajorE0ELSR_0ELNSP_7ScaleInE1ELSS_1EEEEEENS4_6LayoutINS5_IJSB_SC_SC_EEENS5_IJSC_NSA_ILi0EEESX_EEEEENS5_IJNS4_10UnderscoreES10_S10_EEEEENS4_23SM90_TMA_LOAD_MULTICASTENS4_14ComposedLayoutINS4_7SwizzleILi2ELi4ELi3EEENS4_18smem_ptr_flag_bitsILi16EEENSV_INS5_IJNSA_ILi8EEESI_EEENS5_IJSI_SC_EEEEEEEvNS4_8identityES13_S1D_vS1E_EENS_8epilogue10collective6detail29Sm90TmaWarpSpecializedAdapterINS1H_15DefaultEpilogueISK_SL_SL_NS1G_6thread17LinearCombinationISK_Li1EffLNS1L_9ScaleType4KindE0ELNS_15FloatRoundStyleE2ESK_EENS1_15EpilogueDefaultEEEEEvvEEEEvNT_6ParamsE)
        /*028c*/ 	.short	0x0210
        /*028e*/ 	.short	0x0470


	//----- nvinfo : EIATTR_SW_WAR
	.align		4
.L_43:
        /*0290*/ 	.byte	0x04, 0x36
        /*0292*/ 	.short	(.L_45 - .L_44)
.L_44:
        /*0294*/ 	.word	0x00000008
.L_45:


//--------------------- .nv.callgraph             --------------------------
	.section	.nv.callgraph,"",@"SHT_CUDA_CALLGRAPH"
	.align	4
	.sectionentsize	8
	.align		4
        /*0000*/ 	.word	0x00000000
	.align		4
        /*0004*/ 	.word	0xffffffff
	.align		4
        /*0008*/ 	.word	index@(_ZN7cutlass13device_kernelINS_4gemm6kernel13GemmUniversalIN4cute5tupleIJiiiiEEENS1_10collective13CollectiveMmaINS1_34MainloopSm90TmaGmmaWarpSpecializedILi4ENS5_IJNS4_1CILi2EEESB_NSA_ILi1EEEEEENS1_35KernelTmaWarpSpecializedCooperativeEEENS5_IJNSA_ILi128EEENSA_ILi256EEENSA_ILi32EEEEEENS_6half_tENS5_IJlSC_lEEESK_SL_NS4_8TiledMMAINS4_8MMA_AtomIJNS4_4SM904GMMA26MMA_64x256x16_F32F16F16_SSILNSP_5MajorE0ELSR_0ELNSP_7ScaleInE1ELSS_1EEEEEENS4_6LayoutINS5_IJSB_SC_SC_EEENS5_IJSC_NSA_ILi0EEESX_EEEEENS5_IJNS4_10UnderscoreES10_S10_EEEEENS4_23SM90_TMA_LOAD_MULTICASTENS4_14ComposedLayoutINS4_7SwizzleILi2ELi4ELi3EEENS4_18smem_ptr_flag_bitsILi16EEENSV_INS5_IJNSA_ILi8EEESI_EEENS5_IJSI_SC_EEEEEEEvNS4_8identityES13_S1D_vS1E_EENS_8epilogue10collective6detail29Sm90TmaWarpSpecializedAdapterINS1H_15DefaultEpilogueISK_SL_SL_NS1G_6thread17LinearCombinationISK_Li1EffLNS1L_9ScaleType4KindE0ELNS_15FloatRoundStyleE2ESK_EENS1_15EpilogueDefaultEEEEEvvEEEEvNT_6ParamsE)
	.align		4
        /*000c*/ 	.word	index@(__assertfail)
	.align		4
        /*0010*/ 	.word	0x00000000
	.align		4
        /*0014*/ 	.word	0xfffffffe
	.align		4
        /*0018*/ 	.word	0x00000000
	.align		4
        /*001c*/ 	.word	0xfffffffd
	.align		4
        /*0020*/ 	.word	0x00000000
	.align		4
        /*0024*/ 	.word	0xfffffffc


//--------------------- .nv.constant4             --------------------------
	.section	.nv.constant4,"a",@progbits
	.align	8
	.align		8
.nv.constant4:
        /*0000*/ 	.dword	__assertfail
	.align		8
        /*0008*/ 	.dword	__unnamed_1
	.align		8
        /*0010*/ 	.dword	_ZN39_INTERNAL_74fe3e7a_4_k_cu_37b063c1_39844cuda3std3__45__cpo5beginE
	.align		8
        /*0018*/ 	.dword	_ZN39_INTERNAL_74fe3e7a_4_k_cu_37b063c1_39844cuda3std3__45__cpo3endE
	.align		8
        /*0020*/ 	.dword	_ZN39_INTERNAL_74fe3e7a_4_k_cu_37b063c1_39844cuda3std3__45__cpo6cbeginE
	.align		8
        /*0028*/ 	.dword	_ZN39_INTERNAL_74fe3e7a_4_k_cu_37b063c1_39844cuda3std3__45__cpo4cendE
	.align		8
        /*0030*/ 	.dword	_ZN39_INTERNAL_74fe3e7a_4_k_cu_37b063c1_39844cuda3std3__441_GLOBAL__N__74fe3e7a_4_k_cu_37b063c1_39846ignoreE
	.align		8
        /*0038*/ 	.dword	_ZN39_INTERNAL_74fe3e7a_4_k_cu_37b063c1_39844cuda3std3__419piecewise_constructE
	.align		8
        /*0040*/ 	.dword	_ZN39_INTERNAL_74fe3e7a_4_k_cu_37b063c1_39844cuda3std3__48in_placeE
	.align		8
        /*0048*/ 	.dword	_ZN39_INTERNAL_74fe3e7a_4_k_cu_37b063c1_39844cuda3std6ranges3__45__cpo4swapE
	.align		8
        /*0050*/ 	.dword	_ZN39_INTERNAL_74fe3e7a_4_k_cu_37b063c1_39844cuda3std6ranges3__45__cpo9iter_moveE
	.align		8
        /*0058*/ 	.dword	_ZN39_INTERNAL_74fe3e7a_4_k_cu_37b063c1_39844cute7productE
	.align		8
        /*0060*/ 	.dword	_ZN39_INTERNAL_74fe3e7a_4_k_cu_37b063c1_39844cute1_E
	.align		8
        /*0068*/ 	.dword	$str$22
	.align		8
        /*0070*/ 	.dword	$str$23


//--------------------- .text._ZN7cutlass13device_kernelINS_4gemm6kernel13GemmUniversalIN4cute5tupleIJiiiiEEENS1_10collective13CollectiveMmaINS1_34MainloopSm90TmaGmmaWarpSpecializedILi4ENS5_IJNS4_1CILi2EEESB_NSA_ILi1EEEEEENS1_35KernelTmaWarpSpecializedCooperativeEEENS5_IJNSA_ILi128EEENSA_ILi256EEENSA_ILi32EEEEEENS_6half_tENS5_IJlSC_lEEESK_SL_NS4_8TiledMMAINS4_8MMA_AtomIJNS4_4SM904GMMA26MMA_64x256x16_F32F16F16_SSILNSP_5MajorE0ELSR_0ELNSP_7ScaleInE1ELSS_1EEEEEENS4_6LayoutINS5_IJSB_SC_SC_EEENS5_IJSC_NSA_ILi0EEESX_EEEEENS5_IJNS4_10UnderscoreES10_S10_EEEEENS4_23SM90_TMA_LOAD_MULTICASTENS4_14ComposedLayoutINS4_7SwizzleILi2ELi4ELi3EEENS4_18smem_ptr_flag_bitsILi16EEENSV_INS5_IJNSA_ILi8EEESI_EEENS5_IJSI_SC_EEEEEEEvNS4_8identityES13_S1D_vS1E_EENS_8epilogue10collective6detail29Sm90TmaWarpSpecializedAdapterINS1H_15DefaultEpilogueISK_SL_SL_NS1G_6thread17LinearCombinationISK_Li1EffLNS1L_9ScaleType4KindE0ELNS_15FloatRoundStyleE2ESK_EENS1_15EpilogueDefaultEEEEEvvEEEEvNT_6ParamsE --------------------------
	.section	.text._ZN7cutlass13device_kernelINS_4gemm6kernel13GemmUniversalIN4cute5tupleIJiiiiEEENS1_10collective13CollectiveMmaINS1_34MainloopSm90TmaGmmaWarpSpecializedILi4ENS5_IJNS4_1CILi2EEESB_NSA_ILi1EEEEEENS1_35KernelTmaWarpSpecializedCooperativeEEENS5_IJNSA_ILi128EEENSA_ILi256EEENSA_ILi32EEEEEENS_6half_tENS5_IJlSC_lEEESK_SL_NS4_8TiledMMAINS4_8MMA_AtomIJNS4_4SM904GMMA26MMA_64x256x16_F32F16F16_SSILNSP_5MajorE0ELSR_0ELNSP_7ScaleInE1ELSS_1EEEEEENS4_6LayoutINS5_IJSB_SC_SC_EEENS5_IJSC_NSA_ILi0EEESX_EEEEENS5_IJNS4_10UnderscoreES10_S10_EEEEENS4_23SM90_TMA_LOAD_MULTICASTENS4_14ComposedLayoutINS4_7SwizzleILi2ELi4ELi3EEENS4_18smem_ptr_flag_bitsILi16EEENSV_INS5_IJNSA_ILi8EEESI_EEENS5_IJSI_SC_EEEEEEEvNS4_8identityES13_S1D_vS1E_EENS_8epilogue10collective6detail29Sm90TmaWarpSpecializedAdapterINS1H_15DefaultEpilogueISK_SL_SL_NS1G_6thread17LinearCombinationISK_Li1EffLNS1L_9ScaleType4KindE0ELNS_15FloatRoundStyleE2ESK_EENS1_15EpilogueDefaultEEEEEvvEEEEvNT_6ParamsE,"ax",@progbits
	.align	128
.text._ZN7cutlass13device_kernelINS_4gemm6kernel13GemmUniversalIN4cute5tupleIJiiiiEEENS1_10collective13CollectiveMmaINS1_34MainloopSm90TmaGmmaWarpSpecializedILi4ENS5_IJNS4_1CILi2EEESB_NSA_ILi1EEEEEENS1_35KernelTmaWarpSpecializedCooperativeEEENS5_IJNSA_ILi128EEENSA_ILi256EEENSA_ILi32EEEEEENS_6half_tENS5_IJlSC_lEEESK_SL_NS4_8TiledMMAINS4_8MMA_AtomIJNS4_4SM904GMMA26MMA_64x256x16_F32F16F16_SSILNSP_5MajorE0ELSR_0ELNSP_7ScaleInE1ELSS_1EEEEEENS4_6LayoutINS5_IJSB_SC_SC_EEENS5_IJSC_NSA_ILi0EEESX_EEEEENS5_IJNS4_10UnderscoreES10_S10_EEEEENS4_23SM90_TMA_LOAD_MULTICASTENS4_14ComposedLayoutINS4_7SwizzleILi2ELi4ELi3EEENS4_18smem_ptr_flag_bitsILi16EEENSV_INS5_IJNSA_ILi8EEESI_EEENS5_IJSI_SC_EEEEEEEvNS4_8identityES13_S1D_vS1E_EENS_8epilogue10collective6detail29Sm90TmaWarpSpecializedAdapterINS1H_15DefaultEpilogueISK_SL_SL_NS1G_6thread17LinearCombinationISK_Li1EffLNS1L_9ScaleType4KindE0ELNS_15FloatRoundStyleE2ESK_EENS1_15EpilogueDefaultEEEEEvvEEEEvNT_6ParamsE:
        .type           _ZN7cutlass13device_kernelINS_4gemm6kernel13GemmUniversalIN4cute5tupleIJiiiiEEENS1_10collective13CollectiveMmaINS1_34MainloopSm90TmaGmmaWarpSpecializedILi4ENS5_IJNS4_1CILi2EEESB_NSA_ILi1EEEEEENS1_35KernelTmaWarpSpecializedCooperativeEEENS5_IJNSA_ILi128EEENSA_ILi256EEENSA_ILi32EEEEEENS_6half_tENS5_IJlSC_lEEESK_SL_NS4_8TiledMMAINS4_8MMA_AtomIJNS4_4SM904GMMA26MMA_64x256x16_F32F16F16_SSILNSP_5MajorE0ELSR_0ELNSP_7ScaleInE1ELSS_1EEEEEENS4_6LayoutINS5_IJSB_SC_SC_EEENS5_IJSC_NSA_ILi0EEESX_EEEEENS5_IJNS4_10UnderscoreES10_S10_EEEEENS4_23SM90_TMA_LOAD_MULTICASTENS4_14ComposedLayoutINS4_7SwizzleILi2ELi4ELi3EEENS4_18smem_ptr_flag_bitsILi16EEENSV_INS5_IJNSA_ILi8EEESI_EEENS5_IJSI_SC_EEEEEEEvNS4_8identityES13_S1D_vS1E_EENS_8epilogue10collective6detail29Sm90TmaWarpSpecializedAdapterINS1H_15DefaultEpilogueISK_SL_SL_NS1G_6thread17LinearCombinationISK_Li1EffLNS1L_9ScaleType4KindE0ELNS_15FloatRoundStyleE2ESK_EENS1_15EpilogueDefaultEEEEEvvEEEEvNT_6ParamsE,@function
        .size           _ZN7cutlass13device_kernelINS_4gemm6kernel13GemmUniversalIN4cute5tupleIJiiiiEEENS1_10collective13CollectiveMmaINS1_34MainloopSm90TmaGmmaWarpSpecializedILi4ENS5_IJNS4_1CILi2EEESB_NSA_ILi1EEEEEENS1_35KernelTmaWarpSpecializedCooperativeEEENS5_IJNSA_ILi128EEENSA_ILi256EEENSA_ILi32EEEEEENS_6half_tENS5_IJlSC_lEEESK_SL_NS4_8TiledMMAINS4_8MMA_AtomIJNS4_4SM904GMMA26MMA_64x256x16_F32F16F16_SSILNSP_5MajorE0ELSR_0ELNSP_7ScaleInE1ELSS_1EEEEEENS4_6LayoutINS5_IJSB_SC_SC_EEENS5_IJSC_NSA_ILi0EEESX_EEEEENS5_IJNS4_10UnderscoreES10_S10_EEEEENS4_23SM90_TMA_LOAD_MULTICASTENS4_14ComposedLayoutINS4_7SwizzleILi2ELi4ELi3EEENS4_18smem_ptr_flag_bitsILi16EEENSV_INS5_IJNSA_ILi8EEESI_EEENS5_IJSI_SC_EEEEEEEvNS4_8identityES13_S1D_vS1E_EENS_8epilogue10collective6detail29Sm90TmaWarpSpecializedAdapterINS1H_15DefaultEpilogueISK_SL_SL_NS1G_6thread17LinearCombinationISK_Li1EffLNS1L_9ScaleType4KindE0ELNS_15FloatRoundStyleE2ESK_EENS1_15EpilogueDefaultEEEEEvvEEEEvNT_6ParamsE,(.L_x_325 - _ZN7cutlass13device_kernelINS_4gemm6kernel13GemmUniversalIN4cute5tupleIJiiiiEEENS1_10collective13CollectiveMmaINS1_34MainloopSm90TmaGmmaWarpSpecializedILi4ENS5_IJNS4_1CILi2EEESB_NSA_ILi1EEEEEENS1_35KernelTmaWarpSpecializedCooperativeEEENS5_IJNSA_ILi128EEENSA_ILi256EEENSA_ILi32EEEEEENS_6half_tENS5_IJlSC_lEEESK_SL_NS4_8TiledMMAINS4_8MMA_AtomIJNS4_4SM904GMMA26MMA_64x256x16_F32F16F16_SSILNSP_5MajorE0ELSR_0ELNSP_7ScaleInE1ELSS_1EEEEEENS4_6LayoutINS5_IJSB_SC_SC_EEENS5_IJSC_NSA_ILi0EEESX_EEEEENS5_IJNS4_10UnderscoreES10_S10_EEEEENS4_23SM90_TMA_LOAD_MULTICASTENS4_14ComposedLayoutINS4_7SwizzleILi2ELi4ELi3EEENS4_18smem_ptr_flag_bitsILi16EEENSV_INS5_IJNSA_ILi8EEESI_EEENS5_IJSI_SC_EEEEEEEvNS4_8identityES13_S1D_vS1E_EENS_8epilogue10collective6detail29Sm90TmaWarpSpecializedAdapterINS1H_15DefaultEpilogueISK_SL_SL_NS1G_6thread17LinearCombinationISK_Li1EffLNS1L_9ScaleType4KindE0ELNS_15FloatRoundStyleE2ESK_EENS1_15EpilogueDefaultEEEEEvvEEEEvNT_6ParamsE)
        .other          _ZN7cutlass13device_kernelINS_4gemm6kernel13GemmUniversalIN4cute5tupleIJiiiiEEENS1_10collective13CollectiveMmaINS1_34MainloopSm90TmaGmmaWarpSpecializedILi4ENS5_IJNS4_1CILi2EEESB_NSA_ILi1EEEEEENS1_35KernelTmaWarpSpecializedCooperativeEEENS5_IJNSA_ILi128EEENSA_ILi256EEENSA_ILi32EEEEEENS_6half_tENS5_IJlSC_lEEESK_SL_NS4_8TiledMMAINS4_8MMA_AtomIJNS4_4SM904GMMA26MMA_64x256x16_F32F16F16_SSILNSP_5MajorE0ELSR_0ELNSP_7ScaleInE1ELSS_1EEEEEENS4_6LayoutINS5_IJSB_SC_SC_EEENS5_IJSC_NSA_ILi0EEESX_EEEEENS5_IJNS4_10UnderscoreES10_S10_EEEEENS4_23SM90_TMA_LOAD_MULTICASTENS4_14ComposedLayoutINS4_7SwizzleILi2ELi4ELi3EEENS4_18smem_ptr_flag_bitsILi16EEENSV_INS5_IJNSA_ILi8EEESI_EEENS5_IJSI_SC_EEEEEEEvNS4_8identityES13_S1D_vS1E_EENS_8epilogue10collective6detail29Sm90TmaWarpSpecializedAdapterINS1H_15DefaultEpilogueISK_SL_SL_NS1G_6thread17LinearCombinationISK_Li1EffLNS1L_9ScaleType4KindE0ELNS_15FloatRoundStyleE2ESK_EENS1_15EpilogueDefaultEEEEEvvEEEEvNT_6ParamsE,@"STO_CUDA_ENTRY STV_DEFAULT"
_ZN7cutlass13device_kernelINS_4gemm6kernel13GemmUniversalIN4cute5tupleIJiiiiEEENS1_10collective13CollectiveMmaINS1_34MainloopSm90TmaGmmaWarpSpecializedILi4ENS5_IJNS4_1CILi2EEESB_NSA_ILi1EEEEEENS1_35KernelTmaWarpSpecializedCooperativeEEENS5_IJNSA_ILi128EEENSA_ILi256EEENSA_ILi32EEEEEENS_6half_tENS5_IJlSC_lEEESK_SL_NS4_8TiledMMAINS4_8MMA_AtomIJNS4_4SM904GMMA26MMA_64x256x16_F32F16F16_SSILNSP_5MajorE0ELSR_0ELNSP_7ScaleInE1ELSS_1EEEEEENS4_6LayoutINS5_IJSB_SC_SC_EEENS5_IJSC_NSA_ILi0EEESX_EEEEENS5_IJNS4_10UnderscoreES10_S10_EEEEENS4_23SM90_TMA_LOAD_MULTICASTENS4_14ComposedLayoutINS4_7SwizzleILi2ELi4ELi3EEENS4_18smem_ptr_flag_bitsILi16EEENSV_INS5_IJNSA_ILi8EEESI_EEENS5_IJSI_SC_EEEEEEEvNS4_8identityES13_S1D_vS1E_EENS_8epilogue10collective6detail29Sm90TmaWarpSpecializedAdapterINS1H_15DefaultEpilogueISK_SL_SL_NS1G_6thread17LinearCombinationISK_Li1EffLNS1L_9ScaleType4KindE0ELNS_15FloatRoundStyleE2ESK_EENS1_15EpilogueDefaultEEEEEvvEEEEvNT_6ParamsE:
[----:B------:R-:W0:Y:S01]  /*0000*/  LDC R1, c[0x0][0x28] ;  /* 0x00000a00ff017b82 */ /* 0x000e220000000800 */
[----:B------:R-:W1:Y:S01]  /*0010*/  S2R R18, SR_TID.X ;  /* 0x0000000000127919 */ /* 0x000e620000002100 */
[----:B------:R-:W-:Y:S01]  /*0020*/  ELECT P0, URZ, PT ;  /* 0x00000000003f782f */ /* 0x000fe20003800000 */
[----:B------:R-:W-:Y:S01]  /*0030*/  BSSY B0, `(.L_x_0) ;  /* 0x000000f000007945 */ /* 0x000fe20003800000 */
[--C-:B-1----:R-:W-:Y:S02]  /*0040*/  SHF.R.U32.HI R0, RZ, 0x5, R18.reuse ;  /* 0x00000005ff007819 */ /* 0x102fe40000011612 */
[----:B------:R-:W-:-:S03]  /*0050*/  SHF.R.U32.HI R3, RZ, 0x7, R18 ;  /* 0x00000007ff037819 */ /* 0x000fc60000011612 */
[----:B------:R-:W1:Y:S04]  /*0060*/  SHFL.IDX PT, R2, R0, RZ, 0x1f ;  /* 0x00001fff00027589 */ /* 0x000e6800000e0000 */
[----:B------:R2:W3:Y:S01]  /*0070*/  SHFL.IDX PT, R5, R3, RZ, 0x1f ;  /* 0x00001fff03057589 */ /* 0x0004e200000e0000 */
[----:B-1----:R-:W-:-:S13]  /*0080*/  ISETP.NE.OR P0, PT, R2, RZ, !P0 ;  /* 0x000000ff0200720c */ /* 0x002fda0004705670 */
[----:B0-23--:R-:W-:Y:S05]  /*0090*/  @P0 BRA `(.L_x_1) ;  /* 0x0000000000200947 */ /* 0x00dfea0003800000 */
[----:B------:R-:W-:Y:S02]  /*00a0*/  ULDC.64 UR4, c[0x0][0x198] ;  /* 0x0000660000047ab9 */ /* 0x000fe40000000a00 */
[----:B------:R-:W-:Y:S02]  /*00b0*/  UIADD3 UR6, UP0, UR4, 0xf0, URZ ;  /* 0x000000f004067890 */ /* 0x000fe4000ff1e03f */
[----:B------:R-:W-:Y:S02]  /*00c0*/  UIADD3 UR4, UP1, UR4, 0x1f0, URZ ;  /* 0x000001f004047890 */ /* 0x000fe4000ff3e03f */
[----:B------:R-:W-:Y:S02]  /*00d0*/  UIADD3.X UR7, URZ, UR5, URZ, UP0, !UPT ;  /* 0x000000053f077290 */ /* 0x000fe400087fe43f */
[----:B------:R-:W-:-:S07]  /*00e0*/  UIADD3.X UR5, URZ, UR5, URZ, UP1, !UPT ;  /* 0x000000053f057290 */ /* 0x000fce0008ffe43f */
[----:B------:R0:W-:Y:S02]  /*00f0*/  UTMACCTL.PF [UR6] ;  /* 0x00000000060079b9 */ /* 0x0001e40008040000 */
[----:B------:R0:W-:Y:S02]  /*0100*/  UTMACCTL.PF [UR4] ;  /* 0x00000000040079b9 */ /* 0x0001e40008040000 */
[----:B0-----:R-:W-:Y:S01]  /*0110*/  NOP ;  /* 0x0000000000007918 */ /* 0x001fe20000000000 */
.L_x_1:
[----:B------:R-:W-:Y:S05]  /*0120*/  BSYNC B0 ;  /* 0x0000000000007941 */ /* 0x000fea0003800000 */
.L_x_0:
[----:B------:R-:W0:Y:S02]  /*0130*/  SHFL.IDX PT, R3, R0, RZ, 0x1f ;  /* 0x00001fff00037589 */ /* 0x000e2400000e0000 */
[----:B0-----:R-:W-:-:S13]  /*0140*/  ISETP.NE.AND P0, PT, R3, RZ, PT ;  /* 0x000000ff0300720c */ /* 0x001fda0003f05270 */
[----:B------:R-:W-:Y:S05]  /*0150*/  @P0 BRA `(.L_x_2) ;  /* 0x0000000000580947 */ /* 0x000fea0003800000 */
[----:B------:R-:W0:Y:S01]  /*0160*/  S2UR UR8, SR_CgaCtaId ;  /* 0x00000000000879c3 */ /* 0x000e220000008800 */
[----:B------:R-:W-:Y:S01]  /*0170*/  UMOV UR4, 0x400 ;  /* 0x0000040000047882 */ /* 0x000fe20000000000 */
[----:B------:R-:W-:Y:S01]  /*0180*/  UMOV UR5, 0x1 ;  /* 0x0000000100057882 */ /* 0x000fe20000000000 */
[----:B------:R-:W-:Y:S01]  /*0190*/  UMOV UR6, 0x6 ;  /* 0x0000000600067882 */ /* 0x000fe20000000000 */
[----:B------:R-:W-:Y:S01]  /*01a0*/  ELECT P0, URZ, PT ;  /* 0x00000000003f782f */ /* 0x000fe20003800000 */
[----:B------:R-:W-:-:S04]  /*01b0*/  UIADD3 UR6, -UR6, 0x100000, URZ ;  /* 0x0010000006067890 */ /* 0x000fc8000fffe13f */
[----:B------:R-:W-:Y:S02]  /*01c0*/  USHF.L.U32 UR7, UR6, 0xb, URZ ;  /* 0x0000000b06077899 */ /* 0x000fe4000800063f */
[----:B------:R-:W-:Y:S02]  /*01d0*/  USHF.L.U32 UR6, UR6, 0x1, URZ ;  /* 0x0000000106067899 */ /* 0x000fe4000800063f */
[----:B0-----:R-:W-:Y:S02]  /*01e0*/  ULEA UR8, UR8, UR4, 0x18 ;  /* 0x0000000408087291 */ /* 0x001fe4000f8ec03f */
[----:B------:R-:W-:-:S04]  /*01f0*/  UIADD3 UR4, -UR5, 0x100000, URZ ;  /* 0x0010000005047890 */ /* 0x000fc8000fffe13f */
[----:B------:R-:W-:Y:S02]  /*0200*/  USHF.L.U32 UR5, UR4, 0xb, URZ ;  /* 0x0000000b04057899 */ /* 0x000fe4000800063f */
[----:B------:R-:W-:Y:S01]  /*0210*/  USHF.L.U32 UR4, UR4, 0x1, URZ ;  /* 0x0000000104047899 */ /* 0x000fe2000800063f */
[----:B------:R-:W0:Y:S11]  /*0220*/  FENCE.VIEW.ASYNC.S ;  /* 0x00000000000073c6 */ /* 0x000e360000000000 */
[----:B0-----:R0:W1:Y:S01]  /*0230*/  SYNCS.EXCH.64 URZ, [UR8], UR4 ;  /* 0x00000004083f75b2 */ /* 0x0010620008000100 */
[----:B------:R0:W2:Y:S01]  /*0240*/  SYNCS.EXCH.64 URZ, [UR8+0x20], UR6 ;  /* 0x00002006083f75b2 */ /* 0x0000a20008000100 */
[----:B------:R0:W3:Y:S01]  /*0250*/  SYNCS.EXCH.64 URZ, [UR8+0x8], UR4 ;  /* 0x00000804083f75b2 */ /* 0x0000e20008000100 */
[----:B------:R0:W4:Y:S01]  /*0260*/  SYNCS.EXCH.64 URZ, [UR8+0x28], UR6 ;  /* 0x00002806083f75b2 */ /* 0x0001220008000100 */
[----:B------:R0:W0:Y:S01]  /*0270*/  SYNCS.EXCH.64 URZ, [UR8+0x10], UR4 ;  /* 0x00001004083f75b2 */ /* 0x0000220008000100 */
[----:B------:R0:W0:Y:S01]  /*0280*/  SYNCS.EXCH.64 URZ, [UR8+0x30], UR6 ;  /* 0x00003006083f75b2 */ /* 0x0000220008000100 */
[----:B------:R0:W0:Y:S01]  /*0290*/  SYNCS.EXCH.64 URZ, [UR8+0x18], UR4 ;  /* 0x00001804083f75b2 */ /* 0x0000220008000100 */
[----:B------:R0:W0:Y:S01]  /*02a0*/  SYNCS.EXCH.64 URZ, [UR8+0x38], UR6 ;  /* 0x00003806083f75b2 */ /* 0x0000220008000100 */
[----:B------:R-:W-:Y:S01]  /*02b0*/  NOP ;  /* 0x0000000000007918 */ /* 0x000fe20000000000 */
.L_x_2:
[----:B------:R-:W-:Y:S01]  /*02c0*/  SHF.R.S32.HI R7, RZ, 0x1f, R18 ;  /* 0x0000001fff077819 */ /* 0x000fe20000011412 */
[----:B------:R-:W5:Y:S01]  /*02d0*/  SHFL.IDX PT, R0, R0, RZ, 0x1f ;  /* 0x00001fff00007589 */ /* 0x000f6200000e0000 */
[----:B0-----:R-:W0:Y:S01]  /*02e0*/  S2UR UR8, SR_CTAID.X ;  /* 0x00000000000879c3 */ /* 0x001e220000002500 */
[----:B------:R-:W-:Y:S02]  /*02f0*/  ELECT P0, URZ, PT ;  /* 0x00000000003f782f */ /* 0x000fe40003800000 */
[----:B------:R-:W-:Y:S01]  /*0300*/  LEA.HI R7, R7, R18, RZ, 0x7 ;  /* 0x0000001207077211 */ /* 0x000fe200078f38ff */
[----:B------:R-:W1:Y:S01]  /*0310*/  S2R R4, SR_CTAID.Y ;  /* 0x0000000000047919 */ /* 0x000e620000002600 */
[----:B------:R-:W-:Y:S01]  /*0320*/  SHF.R.S32.HI R8, RZ, 0x1f, R3 ;  /* 0x0000001fff087819 */ /* 0x000fe20000011403 */
[----:B------:R-:W-:Y:S01]  /*0330*/  ULDC UR4, c[0x0][0x150] ;  /* 0x0000540000047ab9 */ /* 0x000fe20000000800 */
[----:B------:R-:W-:Y:S01]  /*0340*/  LOP3.LUT R7, R7, 0xffffff80, RZ, 0xc0, !PT ;  /* 0xffffff8007077812 */ /* 0x000fe200078ec0ff */
[----:B------:R-:W-:Y:S01]  /*0350*/  NOP ;  /* 0x0000000000007918 */ /* 0x000fe20000000000 */
[----:B------:R-:W-:Y:S01]  /*0360*/  LEA.HI R8, R8, R3, RZ, 0x2 ;  /* 0x0000000308087211 */ /* 0x000fe200078f10ff */
[----:B------:R-:W2:Y:S01]  /*0370*/  LDC R10, c[0x0][0x144] ;  /* 0x00005100ff0a7b82 */ /* 0x000ea20000000800 */
[----:B------:R-:W-:Y:S01]  /*0380*/  NOP ;  /* 0x0000000000007918 */ /* 0x000fe20000000000 */
[----:B------:R-:W-:Y:S01]  /*0390*/  IMAD.IADD R6, R18, 0x1, -R7 ;  /* 0x0000000112067824 */ /* 0x000fe200078e0a07 */
[----:B------:R-:W-:Y:S01]  /*03a0*/  LOP3.LUT R8, R8, 0x3ffffffc, RZ, 0xc0, !PT ;  /* 0x3ffffffc08087812 */ /* 0x000fe200078ec0ff */
[----:B------:R-:W-:Y:S01]  /*03b0*/  IMAD.MOV.U32 R22, RZ, RZ, 0x1 ;  /* 0x00000001ff167424 */ /* 0x000fe200078e00ff */
[----:B------:R-:W-:-:S02]  /*03c0*/  ISETP.NE.AND P3, PT, R5, RZ, PT ;  /* 0x000000ff0500720c */ /* 0x000fc40003f65270 */
[----:B------:R-:W-:Y:S01]  /*03d0*/  SHF.R.S32.HI R7, RZ, 0x1f, R6 ;  /* 0x0000001fff077819 */ /* 0x000fe20000011406 */
[----:B------:R-:W-:Y:S01]  /*03e0*/  IMAD.IADD R8, R3, 0x1, -R8 ;  /* 0x0000000103087824 */ /* 0x000fe200078e0a08 */
[----:B------:R-:W3:Y:S02]  /*03f0*/  LDC R13, c[0x0][0x140] ;  /* 0x00005000ff0d7b82 */ /* 0x000ee40000000800 */
[----:B------:R-:W-:Y:S02]  /*0400*/  LEA.HI R7, R7, R6, RZ, 0x3 ;  /* 0x0000000607077211 */ /* 0x000fe400078f18ff */
[----:B-----5:R-:W-:Y:S02]  /*0410*/  ISETP.NE.OR P0, PT, R0, RZ, !P0 ;  /* 0x000000ff0000720c */ /* 0x020fe40004705670 */
[--C-:B------:R-:W-:Y:S02]  /*0420*/  SHF.R.S32.HI R0, RZ, 0x3, R7.reuse ;  /* 0x00000003ff007819 */ /* 0x100fe40000011407 */
[----:B------:R-:W-:-:S02]  /*0430*/  SHF.R.S32.HI R7, RZ, 0x1f, R7 ;  /* 0x0000001fff077819 */ /* 0x000fc40000011407 */
[----:B0-----:R-:W-:Y:S02]  /*0440*/  I2FP.F32.U32 R9, UR8 ;  /* 0x0000000800097c45 */ /* 0x001fe40008201000 */
[----:B------:R-:W-:-:S03]  /*0450*/  LEA.HI R7, R7, R0, RZ, 0x2 ;  /* 0x0000000007077211 */ /* 0x000fc600078f10ff */
[----:B------:R-:W-:Y:S01]  /*0460*/  FMUL R9, R9, UR4 ;  /* 0x0000000409097c20 */ /* 0x000fe20008400000 */
[----:B------:R-:W-:Y:S01]  /*0470*/  LOP3.LUT R7, R7, 0xfffffffc, RZ, 0xc0, !PT ;  /* 0xfffffffc07077812 */ /* 0x000fe200078ec0ff */
[----:B------:R-:W-:Y:S01]  /*0480*/  VOTEU.ALL UP0, P0 ;  /* 0x00000000003f7886 */ /* 0x000fe20000000000 */
[----:B-1----:R-:W-:Y:S01]  /*0490*/  I2FP.F32.U32 R3, R4 ;  /* 0x0000000400037245 */ /* 0x002fe20000201000 */
[----:B------:R-:W-:Y:S01]  /*04a0*/  ULDC UR4, c[0x0][0x154] ;  /* 0x0000550000047ab9 */ /* 0x000fe20000000800 */
[----:B------:R-:W-:Y:S01]  /*04b0*/  VOTEU.ALL UP1, P0 ;  /* 0x00000000003f7886 */ /* 0x000fe20000020000 */
[----:B------:R-:W0:Y:S01]  /*04c0*/  F2I.U32.TRUNC.NTZ R9, R9 ;  /* 0x0000000900097305 */ /* 0x000e22000020f000 */
[----:B------:R-:W-:Y:S01]  /*04d0*/  IMAD.IADD R7, R0, 0x1, -R7 ;  /* 0x0000000100077824 */ /* 0x000fe200078e0a07 */
[----:B------:R-:W1:Y:S01]  /*04e0*/  @!UP0 S2UR UR7, SR_CgaCtaId ;  /* 0x00000000000789c3 */ /* 0x000e620000008800 */
[----:B------:R-:W-:Y:S01]  /*04f0*/  FMUL R12, R3, UR4 ;  /* 0x00000004030c7c20 */ /* 0x000fe20008400000 */
[----:B------:R-:W-:Y:S01]  /*0500*/  UMOV UR4, 0x20 ;  /* 0x0000002000047882 */ /* 0x000fe20000000000 */
[----:B------:R-:W-:Y:S01]  /*0510*/  IMAD R8, R8, 0x4, R7 ;  /* 0x0000000408087824 */ /* 0x000fe200078e0207 */
[----:B------:R-:W-:Y:S01]  /*0520*/  @!UP0 UMOV UR6, 0x400 ;  /* 0x0000040000068882 */ /* 0x000fe20000000000 */
[----:B------:R-:W-:-:S04]  /*0530*/  @!UP0 UIADD3 UR4, -UR4, 0x100000, URZ ;  /* 0x0010000004048890 */ /* 0x000fc8000fffe13f */
[----:B------:R-:W-:Y:S02]  /*0540*/  @!UP0 USHF.L.U32 UR5, UR4, 0xb, URZ ;  /* 0x0000000b04058899 */ /* 0x000fe4000800063f */
[----:B------:R-:W-:Y:S01]  /*0550*/  @!UP0 USHF.L.U32 UR4, UR4, 0x1, URZ ;  /* 0x0000000104048899 */ /* 0x000fe2000800063f */
[----:B---3--:R-:W-:Y:S01]  /*0560*/  ISETP.EQ.U32.AND P2, PT, R13, 0x1, PT ;  /* 0x000000010d00780c */ /* 0x008fe20003f42070 */
[----:B------:R-:W3:Y:S01]  /*0570*/  F2I.U32.TRUNC.NTZ R12, R12 ;  /* 0x0000000c000c7305 */ /* 0x000ee2000020f000 */
[----:B------:R-:W-:Y:S01]  /*0580*/  LEA.HI R0, R8, R8, RZ, 0x1 ;  /* 0x0000000808007211 */ /* 0x000fe200078f08ff */
[----:B------:R-:W5:Y:S03]  /*0590*/  LDC R7, c[0x0][0x148] ;  /* 0x00005200ff077b82 */ /* 0x000f660000000800 */
[----:B------:R-:W-:Y:S01]  /*05a0*/  LOP3.LUT R11, R0, 0xfffffffe, RZ, 0xc0, !PT ;  /* 0xfffffffe000b7812 */ /* 0x000fe200078ec0ff */
[----:B0-----:R-:W-:Y:S01]  /*05b0*/  IMAD.MOV R15, RZ, RZ, -R9 ;  /* 0x000000ffff0f7224 */ /* 0x001fe200078e0a09 */
[----:B------:R-:W-:-:S03]  /*05c0*/  SHF.R.S32.HI R9, RZ, 0x1f, R2 ;  /* 0x0000001fff097819 */ /* 0x000fc60000011402 */
[----:B--2---:R-:W-:Y:S01]  /*05d0*/  IMAD R3, R10, R15, UR8 ;  /* 0x000000080a037e24 */ /* 0x004fe2000f8e020f */
[----:B------:R-:W-:Y:S01]  /*05e0*/  LEA.HI R9, R9, R2, RZ, 0x2 ;  /* 0x0000000209097211 */ /* 0x000fe200078f10ff */
[C---:B------:R-:W-:Y:S02]  /*05f0*/  IMAD.IADD R0, R8.reuse, 0x1, -R11 ;  /* 0x0000000108007824 */ /* 0x040fe400078e0a0b */
[----:B------:R-:W-:Y:S01]  /*0600*/  IMAD.SHL.U32 R11, R8, 0x4, RZ ;  /* 0x00000004080b7824 */ /* 0x000fe200078e00ff */
[----:B------:R-:W-:Y:S01]  /*0610*/  LOP3.LUT R9, R9, 0xfffffffc, RZ, 0xc0, !PT ;  /* 0xfffffffc09097812 */ /* 0x000fe200078ec0ff */
[----:B---3--:R-:W-:Y:S01]  /*0620*/  IMAD.MOV R21, RZ, RZ, -R12 ;  /* 0x000000ffff157224 */ /* 0x008fe200078e0a0c */
[----:B------:R-:W-:Y:S01]  /*0630*/  ISETP.NE.AND P4, PT, R0, R3, PT ;  /* 0x000000030000720c */ /* 0x000fe20003f85270 */
[----:B-1----:R-:W-:Y:S01]  /*0640*/  @!UP0 ULEA UR6, UR7, UR6, 0x18 ;  /* 0x0000000607068291 */ /* 0x002fe2000f8ec03f */
[----:B------:R-:W-:Y:S01]  /*0650*/  LOP3.LUT R152, R8, 0xc, R11, 0x78, !PT ;  /* 0x0000000c08987812 */ /* 0x000fe200078e780b */
[----:B------:R-:W-:Y:S01]  /*0660*/  IMAD.IADD R0, R2, 0x1, -R9 ;  /* 0x0000000102007824 */ /* 0x000fe200078e0a09 */
[----:B------:R-:W-:Y:S01]  /*0670*/  VOTEU.ALL UP0, P0 ;  /* 0x00000000003f7886 */ /* 0x000fe20000000000 */
[----:B------:R-:W-:Y:S01]  /*0680*/  LOP3.LUT P0, RZ, R6, 0x7, RZ, 0xc0, !PT ;  /* 0x0000000706ff7812 */ /* 0x000fe2000780c0ff */
[----:B------:R-:W-:-:S02]  /*0690*/  VIADD R6, R5, 0xffffffff ;  /* 0xffffffff05067836 */ /* 0x000fc40000000000 */
[----:B------:R-:W-:Y:S01]  /*06a0*/  ISETP.NE.AND P1, PT, R0, 0x3, PT ;  /* 0x000000030000780c */ /* 0x000fe20003f25270 */
[----:B-----5:R-:W-:Y:S01]  /*06b0*/  IMAD R9, R7, R21, R4 ;  /* 0x0000001507097224 */ /* 0x020fe200078e0204 */
[----:B------:R-:W-:Y:S02]  /*06c0*/  ISETP.LT.U32.AND P0, PT, R152, 0x4, !P0 ;  /* 0x000000049800780c */ /* 0x000fe40004701070 */
[----:B------:R-:W-:Y:S01]  /*06d0*/  ISETP.EQ.OR P1, PT, R0, RZ, !P1 ;  /* 0x000000ff0000720c */ /* 0x000fe20004f22670 */
[----:B------:R-:W0:Y:S02]  /*06e0*/  FENCE.VIEW.ASYNC.S ;  /* 0x00000000000073c6 */ /* 0x000e240000000000 */
[----:B0-----:R0:W1:Y:S01]  /*06f0*/  @!UP0 SYNCS.EXCH.64 URZ, [UR6+0x50], UR4 ;  /* 0x00005004063f85b2 */ /* 0x0010620008000100 */
[----:B------:R-:W-:Y:S02]  /*0700*/  @P4 LEA.HI R2, R152, R152, RZ, 0x1 ;  /* 0x0000009898024211 */ /* 0x000fe400078f08ff */
[----:B------:R-:W-:-:S02]  /*0710*/  ISETP.EQ.AND P1, PT, R5, RZ, P1 ;  /* 0x000000ff0500720c */ /* 0x000fc40000f22270 */
[----:B------:R-:W-:Y:S02]  /*0720*/  @P4 SHF.R.S32.HI R2, RZ, 0x1, R2 ;  /* 0x00000001ff024819 */ /* 0x000fe40000011402 */
[----:B------:R-:W-:Y:S02]  /*0730*/  ISETP.GE.U32.AND P6, PT, R6, 0x2, PT ;  /* 0x000000020600780c */ /* 0x000fe40003fc6070 */
[----:B------:R-:W-:Y:S02]  /*0740*/  @P4 ISETP.NE.AND P5, PT, R2, R9, PT ;  /* 0x000000090200420c */ /* 0x000fe40003fa5270 */
[----:B------:R-:W-:Y:S02]  /*0750*/  SEL R9, RZ, 0x1, !P0 ;  /* 0x00000001ff097807 */ /* 0x000fe40004000000 */
[----:B------:R-:W-:Y:S02]  /*0760*/  @P4 SEL R22, RZ, 0x1, P5 ;  /* 0x00000001ff164807 */ /* 0x000fe40002800000 */
[----:B------:R-:W-:Y:S01]  /*0770*/  SEL R19, RZ, 0x1, !P1 ;  /* 0x00000001ff137807 */ /* 0x000fe20004800000 */
[----:B------:R0:W2:Y:S01]  /*0780*/  @!UP1 SYNCS.EXCH.64 URZ, [UR6+0x58], UR4 ;  /* 0x00005804063f95b2 */ /* 0x0000a20008000100 */
[----:B------:R-:W-:Y:S01]  /*0790*/  LOP3.LUT R22, R22, R9, RZ, 0xc0, !PT ;  /* 0x0000000916167212 */ /* 0x000fe200078ec0ff */
[----:B------:R-:W-:Y:S01]  /*07a0*/  NOP ;  /* 0x0000000000007918 */ /* 0x000fe20000000000 */
[----:B------:R-:W-:Y:S01]  /*07b0*/  SEL R19, R19, 0x2, P6 ;  /* 0x0000000213137807 */ /* 0x000fe20003000000 */
[----:B------:R-:W-:Y:S06]  /*07c0*/  @!P2 BRA `(.L_x_3) ;  /* 0x000000000008a947 */ /* 0x000fec0003800000 */
[----:B-12-4-:R-:W-:Y:S01]  /*07d0*/  UCGABAR_ARV ;  /* 0x00000000000079c7 */ /* 0x016fe20008000000 */
[----:B------:R-:W-:Y:S05]  /*07e0*/  BRA `(.L_x_4) ;  /* 0x0000000000047947 */ /* 0x000fea0003800000 */
.L_x_3:
[----:B-12-4-:R-:W-:Y:S01]  /*07f0*/  NOP ;  /* 0x0000000000007918 */ /* 0x016fe20000000000 */
.L_x_4:
[----:B------:R-:W1:Y:S01]  /*0800*/  LDC R2, c[0x0][0x65c] ;  /* 0x00019700ff027b82 */ /* 0x000e620000000800 */
[----:B------:R-:W-:Y:S02]  /*0810*/  IMAD.U32 R8, RZ, RZ, UR8 ;  /* 0x00000008ff087e24 */ /* 0x000fe4000f8e00ff */
[----:B------:R-:W-:Y:S01]  /*0820*/  IMAD.MOV.U32 R9, RZ, RZ, RZ ;  /* 0x000000ffff097224 */ /* 0x000fe200078e00ff */
[----:B-1----:R-:W-:-:S04]  /*0830*/  ISETP.NE.AND P1, PT, R2, 0x1, PT ;  /* 0x000000010200780c */ /* 0x002fc80003f25270 */
[----:B------:R-:W-:-:S09]  /*0840*/  P2R R5, PR, RZ, 0x2 ;  /* 0x00000002ff057803 */ /* 0x000fd20000000000 */
[----:B------:R-:W1:Y:S01]  /*0850*/  @P1 LDC R17, c[0x0][0x10] ;  /* 0x00000400ff111b82 */ /* 0x000e620000000800 */
[----:B------:R-:W-:Y:S02]  /*0860*/  @P1 IMAD.MOV.U32 R5, RZ, RZ, RZ ;  /* 0x000000ffff051224 */ /* 0x000fe400078e00ff */
[----:B------:R-:W-:-:S05]  /*0870*/  @P1 IMAD.MOV.U32 R13, RZ, RZ, RZ ;  /* 0x000000ffff0d1224 */ /* 0x000fca00078e00ff */
[----:B------:R-:W2:Y:S01]  /*0880*/  @!P1 LDC R11, c[0x0][0xc] ;  /* 0x00000300ff0b9b82 */ /* 0x000ea20000000800 */
[----:B-1----:R-:W-:-:S04]  /*0890*/  @P1 IMAD.WIDE.U32 R16, R17, UR8, R4 ;  /* 0x0000000811101c25 */ /* 0x002fc8000f8e0004 */
[----:B------:R-:W-:Y:S02]  /*08a0*/  @P1 IMAD.IADD R17, R17, 0x1, R13 ;  /* 0x0000000111111824 */ /* 0x000fe400078e020d */
[----:B--2---:R-:W-:-:S04]  /*08b0*/  @!P1 IMAD.WIDE.U32 R8, R4, R11, R8 ;  /* 0x0000000b04089225 */ /* 0x004fc800078e0008 */
[----:B------:R-:W-:Y:S02]  /*08c0*/  @!P1 IMAD.MOV.U32 R16, RZ, RZ, R8 ;  /* 0x000000ffff109224 */ /* 0x000fe400078e0008 */
[----:B------:R-:W-:Y:S01]  /*08d0*/  @!P1 IMAD.MOV.U32 R17, RZ, RZ, R9 ;  /* 0x000000ffff119224 */ /* 0x000fe200078e0009 */
[----:B------:R-:W-:Y:S06]  /*08e0*/  @!P2 BRA `(.L_x_5) ;  /* 0x00000000000ca947 */ /* 0x000fec0003800000 */
[----:B------:R-:W-:Y:S01]  /*08f0*/  UCGABAR_WAIT ;  /* 0x0000000000007dc7 */ /* 0x000fe20008000000 */
[----:B------:R-:W-:Y:S01]  /*0900*/  CCTL.IVALL ;  /* 0x00000000ff00798f */ /* 0x000fe20002000000 */
[----:B------:R-:W-:Y:S05]  /*0910*/  BRA `(.L_x_6) ;  /* 0x0000000000047947 */ /* 0x000fea0003800000 */
.L_x_5:
[----:B------:R-:W-:Y:S06]  /*0920*/  BAR.SYNC.DEFER_BLOCKING 0x0 ;  /* 0x0000000000007b1d */ /* 0x000fec0000010000 */
.L_x_6:
[----:B------:R-:W-:Y:S05]  /*0930*/  @!P3 BRA `(.L_x_7) ;  /* 0x0000009400d4b947 */ /* 0x000fea0003800000 */
[----:B------:R-:W-:-:S13]  /*0940*/  ISETP.GT.U32.AND P0, PT, R6, 0x1, PT ;  /* 0x000000010600780c */ /* 0x000fda0003f04070 */
[----:B0-----:R-:W-:Y:S05]  /*0950*/  @P0 EXIT ;  /* 0x000000000000094d */ /* 0x001fea0003800000 */
[----:B------:R-:W-:Y:S01]  /*0960*/  ULDC.64 UR4, c[0x0][0x650] ;  /* 0x0001940000047ab9 */ /* 0x000fe20000000a00 */
[----:B------:R-:W-:Y:S01]  /*0970*/  PRMT R0, RZ, 0x7610, R0 ;  /* 0x00007610ff007816 */ /* 0x000fe20000000000 */
[----:B------:R-:W-:Y:S01]  /*0980*/  IMAD.MOV.U32 R154, RZ, RZ, -0x1 ;  /* 0xffffffffff9a7424 */ /* 0x000fe200078e00ff */
[----:B------:R-:W-:Y:S01]  /*0990*/  ISETP.GE.U32.AND P0, PT, R16, UR4, PT ;  /* 0x0000000410007c0c */ /* 0x000fe2000bf06070 */
[----:B------:R-:W-:Y:S02]  /*09a0*/  IMAD.MOV.U32 R153, RZ, RZ, -0x1 ;  /* 0xffffffffff997424 */ /* 0x000fe400078e00ff */
[----:B------:R-:W-:Y:S01]  /*09b0*/  IMAD.MOV.U32 R23, RZ, RZ, -0x1 ;  /* 0xffffffffff177424 */ /* 0x000fe200078e00ff */
[----:B------:R-:W-:-:S13]  /*09c0*/  ISETP.GE.U32.AND.EX P0, PT, R17, UR5, PT, P0 ;  /* 0x0000000511007c0c */ /* 0x000fda000bf06100 */
[----:B------:R-:W-:Y:S05]  /*09d0*/  @P0 BRA `(.L_x_8) ;  /* 0x00000004002c0947 */ /* 0x000fea0003800000 */
[----:B------:R-:W0:Y:S01]  /*09e0*/  LDC.64 R24, c[0x0][0x628] ;  /* 0x00018a00ff187b82 */ /* 0x000e220000000a00 */
[----:B------:R-:W-:Y:S02]  /*09f0*/  IMAD.MOV.U32 R8, RZ, RZ, R16 ;  /* 0x000000ffff087224 */ /* 0x000fe400078e0010 */
[----:B------:R-:W-:-:S05]  /*0a00*/  IMAD.MOV.U32 R9, RZ, RZ, R17 ;  /* 0x000000ffff097224 */ /* 0x000fca00078e0011 */
[----:B------:R-:W1:Y:S08]  /*0a10*/  LDC R0, c[0x0][0x630] ;  /* 0x00018c00ff007b82 */ /* 0x000e700000000800 */
[----:B------:R-:W2:Y:S01]  /*0a20*/  LDC.64 R26, c[0x0][0x620] ;  /* 0x00018800ff1a7b82 */ /* 0x000ea20000000a00 */
[----:B0-----:R-:W-:-:S04]  /*0a30*/  ISETP.NE.U32.AND P0, PT, R24, RZ, PT ;  /* 0x000000ff1800720c */ /* 0x001fc80003f05070 */
[----:B------:R-:W-:-:S13]  /*0a40*/  ISETP.NE.AND.EX P0, PT, R25, RZ, PT, P0 ;  /* 0x000000ff1900720c */ /* 0x000fda0003f05300 */
[----:B-12---:R-:W-:Y:S05]  /*0a50*/  @!P0 BRA `(.L_x_9) ;  /* 0x0000000000288947 */ /* 0x006fea0003800000 */
[----:B------:R-:W0:Y:S02]  /*0a60*/  LDC R13, c[0x0][0x634] ;  /* 0x00018d00ff0d7b82 */ /* 0x000e240000000800 */
[----:B0-----:R-:W-:-:S05]  /*0a70*/  IADD3 R13, P0, R16, R13, RZ ;  /* 0x0000000d100d7210 */ /* 0x001fca0007f1e0ff */
[----:B------:R-:W-:-:S04]  /*0a80*/  IMAD.X R15, RZ, RZ, R17, P0 ;  /* 0x000000ffff0f7224 */ /* 0x000fc800000e0611 */
[----:B------:R-:W-:-:S04]  /*0a90*/  IMAD.WIDE.U32 R8, R15, R24, RZ ;  /* 0x000000180f087225 */ /* 0x000fc800078e00ff */
[----:B------:R-:W-:-:S04]  /*0aa0*/  IMAD.WIDE.U32 R10, P0, R13, R25, R8 ;  /* 0x000000190d0a7225 */ /* 0x000fc80007800008 */
[----:B------:R-:W-:-:S04]  /*0ab0*/  IMAD.WIDE.U32 R8, R13, R24, RZ ;  /* 0x000000180d087225 */ /* 0x000fc800078e00ff */
[----:B------:R-:W-:Y:S01]  /*0ac0*/  IMAD.X R13, RZ, RZ, RZ, P0 ;  /* 0x000000ffff0d7224 */ /* 0x000fe200000e06ff */
[----:B------:R-:W-:Y:S01]  /*0ad0*/  IADD3 RZ, P0, R9, R10, RZ ;  /* 0x0000000a09ff7210 */ /* 0x000fe20007f1e0ff */
[----:B------:R-:W-:-:S04]  /*0ae0*/  IMAD.MOV.U32 R12, RZ, RZ, R11 ;  /* 0x000000ffff0c7224 */ /* 0x000fc800078e000b */
[----:B------:R-:W-:-:S08]  /*0af0*/  IMAD.WIDE.U32.X R8, R15, R25, R12, P0 ;  /* 0x000000190f087225 */ /* 0x000fd000000e040c */
.L_x_9:
[----:B------:R-:W0:Y:S01]  /*0b00*/  LDC.64 R24, c[0x0][0x640] ;  /* 0x00019000ff187b82 */ /* 0x000e220000000a00 */
[-CC-:B------:R-:W-:Y:S01]  /*0b10*/  SHF.R.U64 R28, R8, R0.reuse, R9.reuse ;  /* 0x00000000081c7219 */ /* 0x180fe20000001209 */
[----:B------:R-:W-:Y:S01]  /*0b20*/  IMAD R30, R7, R21, R4 ;  /* 0x00000015071e7224 */ /* 0x000fe200078e0204 */
[----:B------:R-:W-:Y:S01]  /*0b30*/  SHF.R.U32.HI R0, RZ, R0, R9 ;  /* 0x00000000ff007219 */ /* 0x000fe20000011609 */
[----:B------:R-:W-:Y:S01]  /*0b40*/  IMAD.MOV.U32 R21, RZ, RZ, 0x1 ;  /* 0x00000001ff157424 */ /* 0x000fe200078e00ff */
[----:B------:R-:W-:-:S03]  /*0b50*/  IADD3 R5, P0, RZ, -R28, RZ ;  /* 0x8000001cff057210 */ /* 0x000fc60007f1e0ff */
[----:B------:R-:W1:Y:S02]  /*0b60*/  LDC R6, c[0x0][0x618] ;  /* 0x00018600ff067b82 */ /* 0x000e640000000800 */
[----:B------:R-:W-:-:S04]  /*0b70*/  IMAD.X R9, RZ, RZ, ~R0, P0 ;  /* 0x000000ffff097224 */ /* 0x000fc800000e0e00 */
[-C--:B------:R-:W-:Y:S02]  /*0b80*/  IMAD R0, R9, R26.reuse, RZ ;  /* 0x0000001a09007224 */ /* 0x080fe400078e02ff */
[----:B------:R-:W2:Y:S01]  /*0b90*/  LDC R11, c[0x0][0x608] ;  /* 0x00018200ff0b7b82 */ /* 0x000ea20000000800 */
[----:B------:R-:W-:-:S04]  /*0ba0*/  IMAD.WIDE.U32 R8, R5, R26, R16 ;  /* 0x0000001a05087225 */ /* 0x000fc800078e0010 */
[----:B------:R-:W-:-:S03]  /*0bb0*/  IMAD R5, R5, R27, R0 ;  /* 0x0000001b05057224 */ /* 0x000fc600078e0200 */
[----:B------:R-:W3:Y:S01]  /*0bc0*/  LDC R12, c[0x0][0x658] ;  /* 0x00019600ff0c7b82 */ /* 0x000ee20000000800 */
[----:B0-----:R-:W-:Y:S01]  /*0bd0*/  ISETP.NE.U32.AND P0, PT, R24, RZ, PT ;  /* 0x000000ff1800720c */ /* 0x001fe20003f05070 */
[----:B------:R-:W-:Y:S02]  /*0be0*/  IMAD.IADD R5, R9, 0x1, R5 ;  /* 0x0000000109057824 */ /* 0x000fe400078e0205 */
[----:B------:R-:W-:Y:S01]  /*0bf0*/  IMAD.MOV.U32 R9, RZ, RZ, -0x1 ;  /* 0xffffffffff097424 */ /* 0x000fe200078e00ff */
[----:B------:R-:W-:-:S03]  /*0c00*/  ISETP.NE.AND.EX P0, PT, R25, RZ, PT, P0 ;  /* 0x000000ff1900720c */ /* 0x000fc60003f05300 */
[----:B------:R-:W0:Y:S01]  /*0c10*/  LDC R15, c[0x0][0x600] ;  /* 0x00018000ff0f7b82 */ /* 0x000e220000000800 */
[-CC-:B-1----:R-:W-:Y:S02]  /*0c20*/  SHF.R.U64 R13, R8, R6.reuse, R5.reuse ;  /* 0x00000006080d7219 */ /* 0x182fe40000001205 */
[----:B------:R-:W-:-:S05]  /*0c30*/  SHF.R.U32.HI R0, RZ, R6, R5 ;  /* 0x00000006ff007219 */ /* 0x000fca0000011605 */
[----:B------:R-:W1:Y:S01]  /*0c40*/  LDC R14, c[0x0][0x648] ;  /* 0x00019200ff0e7b82 */ /* 0x000e620000000800 */
[-CC-:B--2---:R-:W-:Y:S02]  /*0c50*/  SHF.R.U64 R27, R13, R11.reuse, R0.reuse ;  /* 0x0000000b0d1b7219 */ /* 0x184fe40000001200 */
[----:B------:R-:W-:-:S05]  /*0c60*/  SHF.R.U32.HI R5, RZ, R11, R0 ;  /* 0x0000000bff057219 */ /* 0x000fca0000011600 */
[----:B------:R-:W2:Y:S01]  /*0c70*/  LDC R20, c[0x0][0x638] ;  /* 0x00018e00ff147b82 */ /* 0x000ea20000000800 */
[-CC-:B---3--:R-:W-:Y:S02]  /*0c80*/  SHF.R.U64 R26, R27, R12.reuse, R5.reuse ;  /* 0x0000000c1b1a7219 */ /* 0x188fe40000001205 */
[-C--:B------:R-:W-:Y:S02]  /*0c90*/  SHF.L.U32 R0, R9, R12.reuse, RZ ;  /* 0x0000000c09007219 */ /* 0x080fe400000006ff */
[----:B------:R-:W-:Y:S01]  /*0ca0*/  SHF.R.U32.HI R5, RZ, R12, R5 ;  /* 0x0000000cff057219 */ /* 0x000fe20000011605 */
[----:B------:R-:W-:Y:S01]  /*0cb0*/  IMAD.MOV.U32 R4, RZ, RZ, R26 ;  /* 0x000000ffff047224 */ /* 0x000fe200078e001a */
[----:B------:R-:W-:Y:S01]  /*0cc0*/  LOP3.LUT R10, RZ, R0, RZ, 0x33, !PT ;  /* 0x00000000ff0a7212 */ /* 0x000fe200078e33ff */
[----:B------:R-:W3:Y:S01]  /*0cd0*/  LDC R23, c[0x0][0x610] ;  /* 0x00018400ff177b82 */ /* 0x000ee20000000800 */
[----:B------:R-:W-:Y:S05]  /*0ce0*/  @!P0 BRA `(.L_x_10) ;  /* 0x0000000000288947 */ /* 0x000fea0003800000 */
[----:B------:R-:W4:Y:S02]  /*0cf0*/  LDC R9, c[0x0][0x64c] ;  /* 0x00019300ff097b82 */ /* 0x000f240000000800 */
[----:B----4-:R-:W-:-:S05]  /*0d00*/  IADD3 R9, P0, R26, R9, RZ ;  /* 0x000000091a097210 */ /* 0x010fca0007f1e0ff */
        /* <DEDUP_REMOVED lines=8> */
.L_x_10:
[----:B-1----:R-:W-:Y:S01]  /*0d90*/  SHF.R.U64 R4, R4, R14, R5 ;  /* 0x0000000e04047219 */ /* 0x002fe20000001205 */
[----:B0-----:R-:W-:Y:S01]  /*0da0*/  VIADD R6, R15, 0xffffffff ;  /* 0xffffffff0f067836 */ /* 0x001fe20000000000 */
[----:B------:R-:W-:Y:S02]  /*0db0*/  SHF.L.U32 R0, R21, R12, RZ ;  /* 0x0000000c15007219 */ /* 0x000fe400000006ff */
[----:B------:R-:W-:Y:S01]  /*0dc0*/  LOP3.LUT R5, R27, R10, RZ, 0xc0, !PT ;  /* 0x0000000a1b057212 */ /* 0x000fe200078ec0ff */
[----:B------:R-:W-:Y:S01]  /*0dd0*/  IMAD.MOV R7, RZ, RZ, -R4 ;  /* 0x000000ffff077224 */ /* 0x000fe200078e0a04 */
[----:B------:R-:W-:Y:S02]  /*0de0*/  SEL R3, R3, R30, !P1 ;  /* 0x0000001e03037207 */ /* 0x000fe40004800000 */
[----:B------:R-:W-:Y:S01]  /*0df0*/  LOP3.LUT R6, R13, R6, RZ, 0xc0, !PT ;  /* 0x000000060d067212 */ /* 0x000fe200078ec0ff */
[----:B------:R-:W-:Y:S02]  /*0e00*/  IMAD R4, R0, R4, R5 ;  /* 0x0000000400047224 */ /* 0x000fe400078e0205 */
[----:B--2---:R-:W-:-:S02]  /*0e10*/  IMAD R0, R7, R20, R26 ;  /* 0x0000001407007224 */ /* 0x004fc400078e021a */
[----:B---3--:R-:W-:Y:S02]  /*0e20*/  IMAD R3, R4, R23, R3 ;  /* 0x0000001704037224 */ /* 0x008fe400078e0203 */
[----:B------:R-:W-:Y:S02]  /*0e30*/  IMAD R154, R0, R15, R6 ;  /* 0x0000000f009a7224 */ /* 0x000fe400078e0206 */
[----:B------:R-:W-:Y:S02]  /*0e40*/  IMAD.MOV.U32 R4, RZ, RZ, 0x1 ;  /* 0x00000001ff047424 */ /* 0x000fe400078e00ff */
[----:B------:R-:W-:Y:S01]  /*0e50*/  IMAD.MOV.U32 R23, RZ, RZ, R28 ;  /* 0x000000ffff177224 */ /* 0x000fe200078e001c */
[----:B------:R-:W-:Y:S02]  /*0e60*/  SEL R153, R154, R3, !P1 ;  /* 0x000000039a997207 */ /* 0x000fe40004800000 */
[----:B------:R-:W-:Y:S02]  /*0e70*/  PRMT R0, R4, 0x7610, R0 ;  /* 0x0000761004007816 */ /* 0x000fe40000000000 */
[----:B------:R-:W-:-:S07]  /*0e80*/  SEL R154, R3, R154, !P1 ;  /* 0x0000009a039a7207 */ /* 0x000fce0004800000 */
.L_x_8:
[----:B------:R-:W-:-:S08]  /*0e90*/  NOP ;  /* 0x0000000000007918 */ /* 0x000fd00000000000 */
[----:B------:R-:W0:Y:S02]  /*0ea0*/  USETMAXREG.TRY_ALLOC.CTAPOOL UP0, 0xe8 ;  /* 0x000000e8000079c8 */ /* 0x000e240008000600 */
[----:B0-----:R-:W-:-:S13]  /*0eb0*/  PLOP3.LUT P0, PT, PT, PT, UP0, 0x80, 0x0 ;  /* 0x000000000000781c */ /* 0x001fda0003f0f008 */
[----:B------:R-:W-:Y:S05]  /*0ec0*/  @!P0 BRA `(.L_x_8) ;  /* 0xfffffffc00f08947 */ /* 0x000fea000383ffff */
[----:B------:R-:W-:Y:S01]  /*0ed0*/  ULDC.64 UR4, c[0x0][0x598] ;  /* 0x0001660000047ab9 */ /* 0x000fe20000000a00 */
[----:B------:R-:W-:Y:S01]  /*0ee0*/  ULDC.64 UR36, c[0x0][0x208] ;  /* 0x0000820000247ab9 */ /* 0x000fe20000000a00 */
[----:B------:R-:W-:-:S04]  /*0ef0*/  ISETP.NE.U32.AND P0, PT, RZ, UR4, PT ;  /* 0x00000004ff007c0c */ /* 0x000fc8000bf05070 */
[----:B------:R-:W-:-:S13]  /*0f00*/  ISETP.NE.AND.EX P0, PT, RZ, UR5, PT, P0 ;  /* 0x00000005ff007c0c */ /* 0x000fda000bf05300 */
[----:B------:R-:W-:Y:S05]  /*0f10*/  @!P0 BRA `(.L_x_11) ;  /* 0x00000000001c8947 */ /* 0x000fea0003800000 */
[----:B------:R-:W0:Y:S02]  /*0f20*/  LDC.64 R4, c[0x0][0x598] ;  /* 0x00016600ff047b82 */ /* 0x000e240000000a00 */
[----:B0-----:R-:W2:Y:S02]  /*0f30*/  LDG.E.64 R4, desc[UR36][R4.64] ;  /* 0x0000002404047981 */ /* 0x001ea4000c1e1b00 */
[----:B--2---:R-:W-:-:S04]  /*0f40*/  ISETP.NE.U32.AND P0, PT, R4, RZ, PT ;  /* 0x000000ff0400720c */ /* 0x004fc80003f05070 */
[----:B------:R-:W-:-:S13]  /*0f50*/  ISETP.NE.AND.EX P0, PT, R5, RZ, PT, P0 ;  /* 0x000000ff0500720c */ /* 0x000fda0003f05300 */
[----:B------:R-:W-:Y:S05]  /*0f60*/  @!P0 BRA `(.L_x_11) ;  /* 0x0000000000088947 */ /* 0x000fea0003800000 */
[----:B------:R0:W5:Y:S01]  /*0f70*/  LD.E R155, desc[UR36][R4.64] ;  /* 0x00000024049b7980 */ /* 0x000162000c101900 */
[----:B------:R-:W-:Y:S05]  /*0f80*/  BRA `(.L_x_12) ;  /* 0x0000000000247947 */ /* 0x000fea0003800000 */
.L_x_11:
[----:B------:R-:W-:Y:S02]  /*0f90*/  ULDC.64 UR4, c[0x0][0x588] ;  /* 0x0001620000047ab9 */ /* 0x000fe40000000a00 */
[----:B------:R-:W-:-:S04]  /*0fa0*/  ISETP.NE.U32.AND P0, PT, RZ, UR4, PT ;  /* 0x00000004ff007c0c */ /* 0x000fc8000bf05070 */
[----:B------:R-:W-:-:S13]  /*0fb0*/  ISETP.NE.AND.EX P0, PT, RZ, UR5, PT, P0 ;  /* 0x00000005ff007c0c */ /* 0x000fda000bf05300 */
[----:B------:R-:W-:Y:S05]  /*0fc0*/  @!P0 BRA `(.L_x_13) ;  /* 0x00000000000c8947 */ /* 0x000fea0003800000 */
[----:B------:R-:W0:Y:S02]  /*0fd0*/  LDC.64 R4, c[0x0][0x588] ;  /* 0x00016200ff047b82 */ /* 0x000e240000000a00 */
[----:B0-----:R1:W5:Y:S01]  /*0fe0*/  LDG.E R155, desc[UR36][R4.64] ;  /* 0x00000024049b7981 */ /* 0x001362000c1e1900 */
[----:B------:R-:W-:Y:S05]  /*0ff0*/  BRA `(.L_x_12) ;  /* 0x0000000000087947 */ /* 0x000fea0003800000 */
.L_x_13:
[----:B------:R-:W-:Y:S02]  /*1000*/  ULDC UR4, c[0x0][0x580] ;  /* 0x0001600000047ab9 */ /* 0x000fe40000000800 */
[----:B------:R-:W-:-:S07]  /*1010*/  IMAD.U32 R155, RZ, RZ, UR4 ;  /* 0x00000004ff9b7e24 */ /* 0x000fce000f8e00ff */
.L_x_12:
[----:B------:R-:W-:Y:S02]  /*1020*/  ULDC.64 UR4, c[0x0][0x5a0] ;  /* 0x0001680000047ab9 */ /* 0x000fe40000000a00 */
[----:B------:R-:W-:-:S04]  /*1030*/  ISETP.NE.U32.AND P0, PT, RZ, UR4, PT ;  /* 0x00000004ff007c0c */ /* 0x000fc8000bf05070 */
[----:B------:R-:W-:-:S13]  /*1040*/  ISETP.NE.AND.EX P0, PT, RZ, UR5, PT, P0 ;  /* 0x00000005ff007c0c */ /* 0x000fda000bf05300 */
[----:B------:R-:W-:Y:S05]  /*1050*/  @!P0 BRA `(.L_x_14) ;  /* 0x00000000001c8947 */ /* 0x000fea0003800000 */
[----:B01----:R-:W0:Y:S02]  /*1060*/  LDC.64 R4, c[0x0][0x5a0] ;  /* 0x00016800ff047b82 */ /* 0x003e240000000a00 */
[----:B0-----:R-:W2:Y:S02]  /*1070*/  LDG.E.64 R4, desc[UR36][R4.64] ;  /* 0x0000002404047981 */ /* 0x001ea4000c1e1b00 */
[----:B--2---:R-:W-:-:S04]  /*1080*/  ISETP.NE.U32.AND P0, PT, R4, RZ, PT ;  /* 0x000000ff0400720c */ /* 0x004fc80003f05070 */
[----:B------:R-:W-:-:S13]  /*1090*/  ISETP.NE.AND.EX P0, PT, R5, RZ, PT, P0 ;  /* 0x000000ff0500720c */ /* 0x000fda0003f05300 */
[----:B------:R-:W-:Y:S05]  /*10a0*/  @!P0 BRA `(.L_x_14) ;  /* 0x0000000000088947 */ /* 0x000fea0003800000 */
[----:B------:R0:W5:Y:S01]  /*10b0*/  LD.E R156, desc[UR36][R4.64] ;  /* 0x00000024049c7980 */ /* 0x000162000c101900 */
[----:B------:R-:W-:Y:S05]  /*10c0*/  BRA `(.L_x_15) ;  /* 0x0000000000247947 */ /* 0x000fea0003800000 */
.L_x_14:
[----:B------:R-:W-:Y:S02]  /*10d0*/  ULDC.64 UR4, c[0x0][0x590] ;  /* 0x0001640000047ab9 */ /* 0x000fe40000000a00 */
[----:B------:R-:W-:-:S04]  /*10e0*/  ISETP.NE.U32.AND P0, PT, RZ, UR4, PT ;  /* 0x00000004ff007c0c */ /* 0x000fc8000bf05070 */
[----:B------:R-:W-:-:S13]  /*10f0*/  ISETP.NE.AND.EX P0, PT, RZ, UR5, PT, P0 ;  /* 0x00000005ff007c0c */ /* 0x000fda000bf05300 */
[----:B------:R-:W-:Y:S05]  /*1100*/  @!P0 BRA `(.L_x_16) ;  /* 0x00000000000c8947 */ /* 0x000fea0003800000 */
[----:B------:R-:W2:Y:S02]  /*1110*/  LDC.64 R156, c[0x0][0x590] ;  /* 0x00016400ff9c7b82 */ /* 0x000ea40000000a00 */
[----:B--2---:R2:W5:Y:S01]  /*1120*/  LDG.E R156, desc[UR36][R156.64] ;  /* 0x000000249c9c7981 */ /* 0x004562000c1e1900 */
[----:B------:R-:W-:Y:S05]  /*1130*/  BRA `(.L_x_15) ;  /* 0x0000000000087947 */ /* 0x000fea0003800000 */
.L_x_16:
[----:B------:R-:W-:Y:S02]  /*1140*/  ULDC UR4, c[0x0][0x584] ;  /* 0x0001610000047ab9 */ /* 0x000fe40000000800 */
[----:B------:R-:W-:-:S07]  /*1150*/  IMAD.U32 R156, RZ, RZ, UR4 ;  /* 0x00000004ff9c7e24 */ /* 0x000fce000f8e00ff */
.L_x_15:
[----:B------:R-:W-:-:S13]  /*1160*/  LOP3.LUT P0, RZ, R0, 0xff, RZ, 0xc0, !PT ;  /* 0x000000ff00ff7812 */ /* 0x000fda000780c0ff */
[----:B------:R-:W-:Y:S05]  /*1170*/  @!P0 EXIT ;  /* 0x000000000000894d */ /* 0x000fea0003800000 */
[----:B------:R-:W-:Y:S01]  /*1180*/  ULDC UR4, c[0x0][0x28c] ;  /* 0x0000a30000047ab9 */ /* 0x000fe20000000800 */
[----:B--2---:R-:W-:Y:S01]  /*1190*/  LOP3.LUT R157, R19, 0x1, RZ, 0xfc, !PT ;  /* 0x00000001139d7812 */ /* 0x004fe200078efcff */
[----:B------:R-:W-:Y:S01]  /*11a0*/  UIADD3 UR4, UR4, 0x1f, URZ ;  /* 0x0000001f04047890 */ /* 0x000fe2000fffe03f */
[----:B------:R-:W-:Y:S01]  /*11b0*/  UMOV UR38, URZ ;  /* 0x0000003f00267c82 */ /* 0x000fe20008000000 */
[----:B------:R-:W-:Y:S02]  /*11c0*/  UMOV UR39, URZ ;  /* 0x0000003f00277c82 */ /* 0x000fe40008000000 */
[----:B------:R-:W-:-:S04]  /*11d0*/  USHF.R.S32.HI UR5, URZ, 0x1f, UR4 ;  /* 0x0000001f3f057899 */ /* 0x000fc80008011404 */
[----:B------:R-:W-:-:S04]  /*11e0*/  ULEA.HI UR5, UR5, UR4, URZ, 0x5 ;  /* 0x0000000405057291 */ /* 0x000fc8000f8f283f */
[----:B------:R-:W-:-:S12]  /*11f0*/  USHF.R.S32.HI UR40, URZ, 0x5, UR5 ;  /* 0x000000053f287899 */ /* 0x000fd80008011405 */
.L_x_290:
[----:B------:R-:W-:Y:S01]  /*1200*/  LOP3.LUT R0, R18, 0x80, RZ, 0xc0, !PT ;  /* 0x0000008012007812 */ /* 0x000fe200078ec0ff */
[----:B--2---:R-:W2:Y:S01]  /*1210*/  S2UR UR7, SR_CgaCtaId ;  /* 0x00000000000779c3 */ /* 0x004ea20000008800 */
[----:B------:R-:W-:Y:S02]  /*1220*/  UMOV UR6, 0x400 ;  /* 0x0000040000067882 */ /* 0x000fe40000000000 */
[----:B------:R-:W-:-:S06]  /*1230*/  SHF.R.U32.HI R0, RZ, 0x7, R0 ;  /* 0x00000007ff007819 */ /* 0x000fcc0000011600 */
[----:B---3--:R-:W3:Y:S01]  /*1240*/  SHFL.IDX PT, R0, R0, RZ, 0x1f ;  /* 0x00001fff00007589 */ /* 0x008ee200000e0000 */
[----:B--2---:R-:W-:Y:S01]  /*1250*/  ULEA UR6, UR7, UR6, 0x18 ;  /* 0x0000000607067291 */ /* 0x004fe2000f8ec03f */
[----:B---3--:R-:W-:-:S13]  /*1260*/  R2UR UR4, R0 ;  /* 0x00000000000472ca */ /* 0x008fda00000e0000 */
[----:B------:R-:W-:-:S04]  /*1270*/  ULEA.HI UR5, UR4, UR4, URZ, 0x1 ;  /* 0x0000000404057291 */ /* 0x000fc8000f8f083f */
[----:B------:R-:W-:-:S04]  /*1280*/  ULOP3.LUT UR5, UR5, 0xffffe, URZ, 0xc0, !UPT ;  /* 0x000ffffe05057892 */ /* 0x000fc8000f8ec03f */
[----:B------:R-:W-:-:S03]  /*1290*/  UIADD3 UR5, UR4, -UR5, URZ ;  /* 0x8000000504057290 */ /* 0x000fc6000fffe03f */
[----:B------:R-:W-:Y:S01]  /*12a0*/  ULDC UR4, c[0x0][0x28c] ;  /* 0x0000a30000047ab9 */ /* 0x000fe20000000800 */
[----:B------:R-:W-:Y:S01]  /*12b0*/  ULEA UR5, UR5, UR6, 0xc ;  /* 0x0000000605057291 */ /* 0x000fe2000f8e603f */
[----:B------:R-:W-:-:S03]  /*12c0*/  ISETP.LT.AND P0, PT, RZ, UR4, PT ;  /* 0x00000004ff007c0c */ /* 0x000fc6000bf01270 */
[----:B------:R-:W-:-:S04]  /*12d0*/  UIADD3 UR5, UR5, 0x100, URZ ;  /* 0x0000010005057890 */ /* 0x000fc8000fffe03f */
[----:B------:R-:W-:-:S04]  /*12e0*/  USHF.R.U32.HI UR5, URZ, 0x4, UR5 ;  /* 0x000000043f057899 */ /* 0x000fc80008011605 */
[----:B------:R-:W-:Y:S02]  /*12f0*/  ULOP3.LUT UR41, UR5, 0x3fff, URZ, 0xc0, !UPT ;  /* 0x00003fff05297892 */ /* 0x000fe4000f8ec03f */
[----:B-1--45:R-:W-:Y:S10]  /*1300*/  @P0 BRA `(.L_x_17) ;  /* 0x0000000000400947 */ /* 0x032ff40003800000 */
[----:B------:R-:W-:Y:S01]  /*1310*/  MOV R0, 0x0 ;  /* 0x0000000000007802 */ /* 0x000fe20000000f00 */
[----:B------:R-:W-:Y:S01]  /*1320*/  ULDC.64 UR4, c[0x4][0x68] ;  /* 0x01001a0000047ab9 */ /* 0x000fe20000000a00 */
[----:B------:R-:W-:Y:S01]  /*1330*/  ULDC.64 UR6, c[0x4][0x8] ;  /* 0x0100020000067ab9 */ /* 0x000fe20000000a00 */
[----:B01----:R-:W-:Y:S01]  /*1340*/  IMAD.U32 R4, RZ, RZ, UR4 ;  /* 0x00000004ff047e24 */ /* 0x003fe2000f8e00ff */
[----:B------:R0:W1:Y:S01]  /*1350*/  LDC.64 R14, c[0x4][R0] ;  /* 0x01000000000e7b82 */ /* 0x0000620000000a00 */
[----:B------:R-:W-:Y:S01]  /*1360*/  IMAD.U32 R5, RZ, RZ, UR5 ;  /* 0x00000005ff057e24 */ /* 0x000fe2000f8e00ff */
[----:B------:R-:W-:Y:S01]  /*1370*/  ULDC.64 UR4, c[0x4][0x70] ;  /* 0x01001c0000047ab9 */ /* 0x000fe20000000a00 */
[----:B------:R-:W-:Y:S02]  /*1380*/  IMAD.U32 R10, RZ, RZ, UR6 ;  /* 0x00000006ff0a7e24 */ /* 0x000fe4000f8e00ff */
[----:B------:R-:W-:Y:S02]  /*1390*/  IMAD.U32 R6, RZ, RZ, UR4 ;  /* 0x00000004ff067e24 */ /* 0x000fe4000f8e00ff */
[----:B------:R-:W-:-:S02]  /*13a0*/  IMAD.U32 R7, RZ, RZ, UR5 ;  /* 0x00000005ff077e24 */ /* 0x000fc4000f8e00ff */
[----:B------:R-:W-:Y:S02]  /*13b0*/  IMAD.U32 R11, RZ, RZ, UR7 ;  /* 0x00000007ff0b7e24 */ /* 0x000fe4000f8e00ff */
[----:B------:R-:W-:Y:S02]  /*13c0*/  IMAD.MOV.U32 R8, RZ, RZ, 0x1e1 ;  /* 0x000001e1ff087424 */ /* 0x000fe400078e00ff */
[----:B------:R-:W-:Y:S02]  /*13d0*/  IMAD.MOV.U32 R12, RZ, RZ, 0x1 ;  /* 0x00000001ff0c7424 */ /* 0x000fe400078e00ff */
[----:B0-----:R-:W-:-:S07]  /*13e0*/  IMAD.MOV.U32 R13, RZ, RZ, RZ ;  /* 0x000000ffff0d7224 */ /* 0x001fce00078e00ff */
[----:B------:R-:W-:-:S07]  /*13f0*/  LEPC R20, `(.L_x_17) ;  /* 0x000000001014794e */ /* 0x000fce0000000000 */
[----:B-1---5:R-:W-:Y:S05]  /*1400*/  CALL.ABS.NOINC R14 ;  /* 0x000000000e007343 */ /* 0x022fea0003c00000 */
.L_x_17:
[----:B------:R-:W-:-:S13]  /*1410*/  ISETP.NE.AND P0, PT, R157, 0x3, PT ;  /* 0x000000039d00780c */ /* 0x000fda0003f05270 */
[----:B------:R-:W-:Y:S05]  /*1420*/  @!P0 BRA `(.L_x_18) ;  /* 0x0000000000048947 */ /* 0x000fea0003800000 */
[----:B------:R-:W-:Y:S01]  /*1430*/  BPT.TRAP 0x1 ;  /* 0x000000040000795c */ /* 0x000fe20000300000 */
.L_x_18:
[----:B------:R-:W2:Y:S01]  /*1440*/  S2UR UR5, SR_CgaCtaId ;  /* 0x00000000000579c3 */ /* 0x000ea20000008800 */
[----:B------:R-:W-:Y:S01]  /*1450*/  UMOV UR4, 0x400 ;  /* 0x0000040000047882 */ /* 0x000fe20000000000 */
[----:B------:R-:W-:Y:S02]  /*1460*/  IMAD.U32 R0, RZ, RZ, UR38 ;  /* 0x00000026ff007e24 */ /* 0x000fe4000f8e00ff */
[----:B------:R-:W-:-:S03]  /*1470*/  IMAD.U32 R3, RZ, RZ, UR39 ;  /* 0x00000027ff037e24 */ /* 0x000fc6000f8e00ff */
[----:B------:R-:W-:Y:S01]  /*1480*/  SHF.L.U32 R0, R0, 0x1f, RZ ;  /* 0x0000001f00007819 */ /* 0x000fe200000006ff */
[----:B--2---:R-:W-:-:S06]  /*1490*/  ULEA UR4, UR5, UR4, 0x18 ;  /* 0x0000000405047291 */ /* 0x004fcc000f8ec03f */
[----:B------:R-:W-:-:S04]  /*14a0*/  IMAD.U32 R6, RZ, RZ, UR4 ;  /* 0x00000004ff067e24 */ /* 0x000fc8000f8e00ff */
[----:B------:R-:W-:-:S04]  /*14b0*/  IMAD R3, R3, 0x8, R6 ;  /* 0x0000000803037824 */ /* 0x000fc800078e0206 */
[----:B------:R2:W3:Y:S01]  /*14c0*/  SYNCS.PHASECHK.TRANS64.TRYWAIT P1, [R3+URZ], R0 ;  /* 0x00000000030075a7 */ /* 0x0004e2000802017f */
[----:B------:R-:W-:Y:S05]  /*14d0*/  @!P0 BRA `(.L_x_19) ;  /* 0x0000000000048947 */ /* 0x000fea0003800000 */
[----:B------:R-:W-:Y:S01]  /*14e0*/  BPT.TRAP 0x1 ;  /* 0x000000040000795c */ /* 0x000fe20000300000 */
.L_x_19:
[----:B---3--:R-:W-:Y:S05]  /*14f0*/  @P1 BRA `(.L_x_20) ;  /* 0x0000000000081947 */ /* 0x008fea0003800000 */
[----:B------:R-:W3:Y:S02]  /*1500*/  SYNCS.PHASECHK.TRANS64.TRYWAIT P1, [R3+URZ], R0 ;  /* 0x00000000030075a7 */ /* 0x000ee4000802017f */
[----:B---3--:R-:W-:Y:S05]  /*1510*/  @!P1 BRA `(.L_x_21) ;  /* 0x000000a000889947 */ /* 0x008fea0003800000 */
.L_x_20:
[----:B------:R-:W-:-:S04]  /*1520*/  UISETP.LT.AND UP0, UPT, UR40, 0x1, UPT ;  /* 0x000000012800788c */ /* 0x000fc8000bf01270 */
[----:B------:R-:W-:-:S06]  /*1530*/  USEL UR4, UR40, 0x1, UP0 ;  /* 0x0000000128047887 */ /* 0x000fcc0008000000 */
[----:B--23--:R-:W-:Y:S01]  /*1540*/  IMAD.U32 R0, RZ, RZ, UR4 ;  /* 0x00000004ff007e24 */ /* 0x00cfe2000f8e00ff */
[----:B------:R-:W-:Y:S05]  /*1550*/  WARPSYNC.ALL ;  /* 0x0000000000007948 */ /* 0x000fea0003800000 */
[----:B------:R-:W-:-:S04]  /*1560*/  IADD3 R0, -R0, UR40, RZ ;  /* 0x0000002800007c10 */ /* 0x000fc8000fffe1ff */
[----:B------:R-:W-:Y:S02]  /*1570*/  ISETP.GE.AND P1, PT, R0, 0x1, PT ;  /* 0x000000010000780c */ /* 0x000fe40003f26270 */
[----:B------:R-:W-:Y:S01]  /*1580*/  R2UR UR4, R6 ;  /* 0x00000000060472ca */ /* 0x000fe200000e0000 */
[----:B------:R-:W-:Y:S01]  /*1590*/  ULOP3.LUT UR41, UR41, 0x10000, URZ, 0xfc, !UPT ;  /* 0x0001000029297892 */ /* 0x000fe2000f8efc3f */
[----:B------:R-:W-:Y:S01]  /*15a0*/  WARPGROUP.ARRIVE ;  /* 0x00000000000079c5 */ /* 0x000fe20000000000 */
[----:B------:R-:W-:Y:S01]  /*15b0*/  UMOV UR5, 0x80000020 ;  /* 0x8000002000057882 */ /* 0x000fe20000000000 */
[----:B------:R-:W-:-:S09]  /*15c0*/  UMOV UR7, 0x80000020 ;  /* 0x8000002000077882 */ /* 0x000fd20000000000 */
[----:B------:R-:W-:-:S04]  /*15d0*/  UIADD3 UR4, UR4, 0x8100, URZ ;  /* 0x0000810004047890 */ /* 0x000fc8000fffe03f */
[----:B------:R-:W-:-:S04]  /*15e0*/  USHF.R.U32.HI UR4, URZ, 0x4, UR4 ;  /* 0x000000043f047899 */ /* 0x000fc80008011604 */
[----:B------:R-:W-:-:S04]  /*15f0*/  ULOP3.LUT UR4, UR4, 0x3fff, URZ, 0xc0, !UPT ;  /* 0x00003fff04047892 */ /* 0x000fc8000f8ec03f */
[----:B------:R-:W-:Y:S02]  /*1600*/  ULOP3.LUT UR9, UR4, 0x10000, URZ, 0xfc, !UPT ;  /* 0x0001000004097892 */ /* 0x000fe4000f8efc3f */
[----:B------:R-:W-:Y:S02]  /*1610*/  ULEA UR4, UR39, UR41, 0x9 ;  /* 0x0000002927047291 */ /* 0x000fe4000f8e483f */
[----:B------:R-:W-:-:S09]  /*1620*/  ULEA UR6, UR39, UR9, 0xa ;  /* 0x0000000927067291 */ /* 0x000fd2000f8e503f */
[----:B------:R-:W-:Y:S01]  /*1630*/  HGMMA.64x256x16.F32 R24, gdesc[UR4], RZ, !UPT, gsb0 ;  /* 0x03e00000041879f0 */ /* 0x000fe2000c0008ff */
[----:B------:R-:W-:Y:S02]  /*1640*/  UIADD3 UR4, UR4, 0x2, URZ ;  /* 0x0000000204047890 */ /* 0x000fe4000fffe03f */
[----:B------:R-:W-:Y:S01]  /*1650*/  UIADD3 UR6, UR6, 0x2, URZ ;  /* 0x0000000206067890 */ /* 0x000fe2000fffe03f */
[----:B------:R-:W-:Y:S01]  /*1660*/  UMOV UR5, 0x80000020 ;  /* 0x8000002000057882 */ /* 0x000fe20000000000 */
[----:B------:R-:W-:Y:S01]  /*1670*/  UMOV UR7, 0x80000020 ;  /* 0x8000002000077882 */ /* 0x000fe20000000000 */
[----:B------:R-:W-:Y:S02]  /*1680*/  WARPGROUP.DEPBAR.LE gsb0, 0x0 ;  /* 0x00008000000079c5 */ /* 0x000fe40000010000 */
[----:B------:R-:W-:-:S15]  /*1690*/  WARPGROUP.ARRIVE ;  /* 0x00000000000079c5 */ /* 0x000fde0000000000 */
[----:B------:R-:W-:-:S05]  /*16a0*/  NOP ;  /* 0x0000000000007918 */ /* 0x000fca0000000000 */
[----:B------:R-:W-:Y:S03]  /*16b0*/  HGMMA.64x256x16.F32 R24, gdesc[UR4], R24, gsb0 ;  /* 0x03e00000041879f0 */ /* 0x000fe60008000818 */
[----:B------:R-:W-:Y:S02]  /*16c0*/  WARPGROUP.DEPBAR.LE gsb0, 0x0 ;  /* 0x00008000000079c5 */ /* 0x000fe40000010000 */
[----:B------:R-:W-:Y:S05]  /*16d0*/  @!P1 BRA `(.L_x_22) ;  /* 0x0000000000e89947 */ /* 0x000fea0003800000 */
[----:B------:R-:W-:Y:S02]  /*16e0*/  UIADD3 UR4, UR39, 0x1, URZ ;  /* 0x0000000127047890 */ /* 0x000fe4000fffe03f */
[----:B------:R-:W-:Y:S02]  /*16f0*/  IMAD.U32 R3, RZ, RZ, UR39 ;  /* 0x00000027ff037e24 */ /* 0x000fe4000f8e00ff */
[----:B------:R-:W-:-:S04]  /*1700*/  UISETP.NE.AND UP0, UPT, UR4, 0x4, UPT ;  /* 0x000000040400788c */ /* 0x000fc8000bf05270 */
[----:B------:R-:W-:Y:S02]  /*1710*/  USEL UR5, URZ, 0x1, UP0 ;  /* 0x000000013f057887 */ /* 0x000fe40008000000 */
[----:B------:R-:W-:Y:S02]  /*1720*/  USEL UR8, UR4, URZ, UP0 ;  /* 0x0000003f04087287 */ /* 0x000fe40008000000 */
[----:B------:R-:W-:-:S06]  /*1730*/  ULOP3.LUT UR5, UR38, UR5, URZ, 0x3c, !UPT ;  /* 0x0000000526057292 */ /* 0x000fcc000f8e3c3f */
[----:B------:R-:W-:-:S07]  /*1740*/  IMAD.U32 R7, RZ, RZ, UR5 ;  /* 0x00000005ff077e24 */ /* 0x000fce000f8e00ff */
.L_x_29:
[----:B------:R-:W-:Y:S05]  /*1750*/  @!P0 BRA `(.L_x_23) ;  /* 0x0000000000048947 */ /* 0x000fea0003800000 */
[----:B------:R-:W-:Y:S01]  /*1760*/  BPT.TRAP 0x1 ;  /* 0x000000040000795c */ /* 0x000fe20000300000 */
.L_x_23:
[----:B------:R-:W2:Y:S01]  /*1770*/  S2UR UR5, SR_CgaCtaId ;  /* 0x00000000000579c3 */ /* 0x000ea20000008800 */
[----:B------:R-:W-:Y:S01]  /*1780*/  UMOV UR4, 0x400 ;  /* 0x0000040000047882 */ /* 0x000fe20000000000 */
[----:B01----:R-:W-:Y:S01]  /*1790*/  IMAD.U32 R5, RZ, RZ, UR8 ;  /* 0x00000008ff057e24 */ /* 0x003fe2000f8e00ff */
[----:B------:R-:W-:Y:S01]  /*17a0*/  SHF.L.U32 R4, R7, 0x1f, RZ ;  /* 0x0000001f07047819 */ /* 0x000fe200000006ff */
[----:B--2---:R-:W-:-:S06]  /*17b0*/  ULEA UR4, UR5, UR4, 0x18 ;  /* 0x0000000405047291 */ /* 0x004fcc000f8ec03f */
[----:B------:R-:W-:-:S04]  /*17c0*/  IMAD.U32 R6, RZ, RZ, UR4 ;  /* 0x00000004ff067e24 */ /* 0x000fc8000f8e00ff */
[----:B------:R-:W-:-:S04]  /*17d0*/  IMAD R5, R5, 0x8, R6 ;  /* 0x0000000805057824 */ /* 0x000fc800078e0206 */
[----:B------:R0:W1:Y:S01]  /*17e0*/  SYNCS.PHASECHK.TRANS64.TRYWAIT P1, [R5+URZ], R4 ;  /* 0x00000004050075a7 */ /* 0x000062000802017f */
[----:B------:R-:W-:Y:S05]  /*17f0*/  @!P0 BRA `(.L_x_24) ;  /* 0x0000000000048947 */ /* 0x000fea0003800000 */
[----:B------:R-:W-:Y:S01]  /*1800*/  BPT.TRAP 0x1 ;  /* 0x000000040000795c */ /* 0x000fe20000300000 */
.L_x_24:
[----:B-1----:R-:W-:Y:S05]  /*1810*/  @P1 BRA `(.L_x_25) ;  /* 0x0000000000081947 */ /* 0x002fea0003800000 */
[----:B------:R-:W1:Y:S02]  /*1820*/  SYNCS.PHASECHK.TRANS64.TRYWAIT P1, [R5+URZ], R4 ;  /* 0x00000004050075a7 */ /* 0x000e64000802017f */
[----:B-1----:R-:W-:Y:S05]  /*1830*/  @!P1 BRA `(.L_x_26) ;  /* 0x0000009c00d49947 */ /* 0x002fea0003800000 */
.L_x_25:
[----:B------:R-:W-:Y:S01]  /*1840*/  ULEA UR4, UR8, UR41, 0x9 ;  /* 0x0000002908047291 */ /* 0x000fe2000f8e483f */
[----:B------:R-:W-:Y:S01]  /*1850*/  WARPGROUP.ARRIVE ;  /* 0x00000000000079c5 */ /* 0x000fe20000000000 */
[----:B------:R-:W-:Y:S01]  /*1860*/  ULEA UR6, UR8, UR9, 0xa ;  /* 0x0000000908067291 */ /* 0x000fe2000f8e503f */
[----:B------:R-:W-:Y:S01]  /*1870*/  UMOV UR5, 0x80000020 ;  /* 0x8000002000057882 */ /* 0x000fe20000000000 */
[----:B------:R-:W-:-:S07]  /*1880*/  UMOV UR7, 0x80000020 ;  /* 0x8000002000077882 */ /* 0x000fce0000000000 */
[----:B------:R-:W-:Y:S01]  /*1890*/  HGMMA.64x256x16.F32 R24, gdesc[UR4], R24, gsb0 ;  /* 0x03e00000041879f0 */ /* 0x000fe20008000818 */
        /* <DEDUP_REMOVED lines=10> */
[----:B------:R-:W-:Y:S01]  /*1940*/  BPT.TRAP 0x1 ;  /* 0x000000040000795c */ /* 0x000fe20000300000 */
.L_x_27:
[----:B------:R-:W-:-:S13]  /*1950*/  ISETP.NE.AND P1, PT, R22, RZ, PT ;  /* 0x000000ff1600720c */ /* 0x000fda0003f25270 */
[----:B01----:R-:W-:-:S04]  /*1960*/  @P1 IMAD R4, R3, 0x8, R6 ;  /* 0x0000000803041824 */ /* 0x003fc800078e0206 */
[----:B------:R-:W-:-:S05]  /*1970*/  @P1 VIADD R5, R4, 0x20 ;  /* 0x0000002004051836 */ /* 0x000fca0000000000 */
[----:B------:R-:W-:-:S04]  /*1980*/  @P1 PRMT R5, R152, 0x654, R5 ;  /* 0x0000065498051816 */ /* 0x000fc80000000005 */
[----:B------:R0:W-:Y:S01]  /*1990*/  @P1 SYNCS.ARRIVE.TRANS64.RED.A1T0 RZ, [R5+URZ], RZ ;  /* 0x000000ff05ff19a7 */ /* 0x0001e2000810043f */
[----:B------:R-:W-:-:S13]  /*19a0*/  ISETP.GT.U32.AND P1, PT, R19, 0x1, PT ;  /* 0x000000011300780c */ /* 0x000fda0003f24070 */
[----:B0-----:R-:W-:Y:S05]  /*19b0*/  @P1 BRA `(.L_x_28) ;  /* 0x0000000000041947 */ /* 0x001fea0003800000 */
[----:B------:R-:W-:Y:S01]  /*19c0*/  BPT.TRAP 0x1 ;  /* 0x000000040000795c */ /* 0x000fe20000300000 */
.L_x_28:
[----:B------:R-:W-:Y:S01]  /*19d0*/  UIADD3 UR8, UR8, 0x1, URZ ;  /* 0x0000000108087890 */ /* 0x000fe2000fffe03f */
[C---:B------:R-:W-:Y:S01]  /*19e0*/  ISETP.GT.AND P2, PT, R0.reuse, 0x1, PT ;  /* 0x000000010000780c */ /* 0x040fe20003f44270 */
[----:B------:R-:W-:Y:S02]  /*19f0*/  VIADD R3, R3, 0x1 ;  /* 0x0000000103037836 */ /* 0x000fe40000000000 */
[----:B------:R-:W-:Y:S01]  /*1a00*/  UISETP.NE.AND UP0, UPT, UR8, 0x4, UPT ;  /* 0x000000040800788c */ /* 0x000fe2000bf05270 */
[----:B------:R-:W-:Y:S02]  /*1a10*/  VIADD R0, R0, 0xffffffff ;  /* 0xffffffff00007836 */ /* 0x000fe40000000000 */
[C---:B------:R-:W-:Y:S01]  /*1a20*/  ISETP.NE.AND P1, PT, R3.reuse, 0x4, PT ;  /* 0x000000040300780c */ /* 0x040fe20003f25270 */
[----:B------:R-:W-:Y:S02]  /*1a30*/  USEL UR4, URZ, 0x1, UP0 ;  /* 0x000000013f047887 */ /* 0x000fe40008000000 */
[----:B------:R-:W-:Y:S01]  /*1a40*/  USEL UR8, UR8, URZ, UP0 ;  /* 0x0000003f08087287 */ /* 0x000fe20008000000 */
[----:B------:R-:W-:-:S03]  /*1a50*/  SEL R3, R3, RZ, P1 ;  /* 0x000000ff03037207 */ /* 0x000fc60000800000 */
[----:B------:R-:W-:Y:S01]  /*1a60*/  LOP3.LUT R7, R7, UR4, RZ, 0x3c, !PT ;  /* 0x0000000407077c12 */ /* 0x000fe2000f8e3cff */
[----:B------:R-:W-:Y:S07]  /*1a70*/  @P2 BRA `(.L_x_29) ;  /* 0xfffffffc00342947 */ /* 0x000fee000383ffff */
.L_x_22:
[----:B------:R-:W2:Y:S02]  /*1a80*/  LDC R0, c[0x0][0x28c] ;  /* 0x0000a300ff007b82 */ /* 0x000ea40000000800 */
[----:B--2---:R-:W-:-:S13]  /*1a90*/  ISETP.GE.AND P1, PT, R0, 0x1, PT ;  /* 0x000000010000780c */ /* 0x004fda0003f26270 */
[----:B------:R-:W-:Y:S05]  /*1aa0*/  @!P1 BRA `(.L_x_30) ;  /* 0x0000000000409947 */ /* 0x000fea0003800000 */
[----:B------:R-:W-:Y:S05]  /*1ab0*/  @!P0 BRA `(.L_x_31) ;  /* 0x0000000000048947 */ /* 0x000fea0003800000 */
[----:B------:R-:W-:Y:S01]  /*1ac0*/  BPT.TRAP 0x1 ;  /* 0x000000040000795c */ /* 0x000fe20000300000 */
.L_x_31:
[----:B------:R-:W-:Y:S01]  /*1ad0*/  ISETP.NE.AND P0, PT, R22, RZ, PT ;  /* 0x000000ff1600720c */ /* 0x000fe20003f05270 */
[----:B------:R-:W-:-:S12]  /*1ae0*/  UISETP.LT.AND UP1, UPT, UR40, 0x1, UPT ;  /* 0x000000012800788c */ /* 0x000fd8000bf21270 */
[----:B------:R-:W-:-:S05]  /*1af0*/  VOTEU.ANY UP0, P0 ;  /* 0x00000000003f7886 */ /* 0x000fca0000000100 */
[----:B------:R-:W-:-:S04]  /*1b00*/  @UP0 USEL UR4, UR40, 0x1, UP1 ;  /* 0x0000000128040887 */ /* 0x000fc80008800000 */
[----:B------:R-:W-:-:S06]  /*1b10*/  @UP0 UIADD3 UR4, UR39, UR40, -UR4 ;  /* 0x0000002827040290 */ /* 0x000fcc000fffe804 */
[----:B------:R-:W-:-:S04]  /*1b20*/  IMAD.U32 R0, RZ, RZ, UR4 ;  /* 0x00000004ff007e24 */ /* 0x000fc8000f8e00ff */
[----:B------:R-:W-:-:S05]  /*1b30*/  @P0 IMAD.SHL.U32 R0, R0, 0x8, RZ ;  /* 0x0000000800000824 */ /* 0x000fca00078e00ff */
[----:B------:R-:W-:-:S04]  /*1b40*/  @P0 LOP3.LUT R0, R0, 0x18, RZ, 0xc0, !PT ;  /* 0x0000001800000812 */ /* 0x000fc800078ec0ff */
[----:B------:R-:W-:-:S04]  /*1b50*/  @P0 IADD3 R3, R6, 0x20, R0 ;  /* 0x0000002006030810 */ /* 0x000fc80007ffe000 */
[----:B------:R-:W-:-:S04]  /*1b60*/  @P0 PRMT R3, R152, 0x654, R3 ;  /* 0x0000065498030816 */ /* 0x000fc80000000003 */
[----:B------:R2:W-:Y:S01]  /*1b70*/  @P0 SYNCS.ARRIVE.TRANS64.RED.A1T0 RZ, [R3+URZ], RZ ;  /* 0x000000ff03ff09a7 */ /* 0x0005e2000810043f */
[----:B------:R-:W-:-:S13]  /*1b80*/  ISETP.GT.U32.AND P0, PT, R19, 0x1, PT ;  /* 0x000000011300780c */ /* 0x000fda0003f04070 */
[----:B--2---:R-:W-:Y:S05]  /*1b90*/  @P0 BRA `(.L_x_30) ;  /* 0x0000000000040947 */ /* 0x004fea0003800000 */
[----:B------:R-:W-:Y:S01]  /*1ba0*/  BPT.TRAP 0x1 ;  /* 0x000000040000795c */ /* 0x000fe20000300000 */
.L_x_30:
[----:B------:R-:W2:Y:S01]  /*1bb0*/  LDC R6, c[0x0][0x288] ;  /* 0x0000a200ff067b82 */ /* 0x000ea20000000800 */
[--C-:B------:R-:W-:Y:S01]  /*1bc0*/  SHF.R.U32.HI R0, RZ, 0x2, R18.reuse ;  /* 0x00000002ff007819 */ /* 0x100fe20000011612 */
[----:B------:R-:W-:Y:S01]  /*1bd0*/  UIADD3 UR39, UR40, UR39, URZ ;  /* 0x0000002728277290 */ /* 0x000fe2000fffe03f */
[----:B01----:R-:W-:Y:S01]  /*1be0*/  SHF.R.U32.HI R5, RZ, 0x7, R18 ;  /* 0x00000007ff057819 */ /* 0x003fe20000011612 */
[----:B------:R-:W-:Y:S01]  /*1bf0*/  ULDC UR8, c[0x0][0x284] ;  /* 0x0000a10000087ab9 */ /* 0x000fe20000000800 */
[----:B------:R-:W-:Y:S01]  /*1c00*/  LOP3.LUT R4, R18, 0x60, RZ, 0xc0, !PT ;  /* 0x0000006012047812 */ /* 0x000fe200078ec0ff */
[----:B------:R-:W-:Y:S01]  /*1c10*/  USHF.R.U32.HI UR4, URZ, 0x2, UR39 ;  /* 0x000000023f047899 */ /* 0x000fe20008011627 */
[----:B------:R-:W-:Y:S01]  /*1c20*/  LOP3.LUT R3, R0, 0x7, RZ, 0xc0, !PT ;  /* 0x0000000700037812 */ /* 0x000fe200078ec0ff */
[----:B------:R-:W-:Y:S01]  /*1c30*/  UISETP.GT.U32.AND UP1, UPT, UR39, 0x3, UPT ;  /* 0x000000032700788c */ /* 0x000fe2000bf24070 */
[----:B------:R-:W-:Y:S01]  /*1c40*/  LOP3.LUT R0, R5, 0x1, RZ, 0xc0, !PT ;  /* 0x0000000105007812 */ /* 0x000fe200078ec0ff */
[----:B------:R-:W-:Y:S01]  /*1c50*/  ULOP3.LUT UR4, UR4, 0x1, URZ, 0xc0, !UPT ;  /* 0x0000000104047892 */ /* 0x000fe2000f8ec03f */
[----:B------:R-:W-:Y:S01]  /*1c60*/  SHF.R.U32.HI R10, RZ, 0x1, R4 ;  /* 0x00000001ff0a7819 */ /* 0x000fe20000011604 */
[----:B------:R-:W-:Y:S01]  /*1c70*/  IMAD.SHL.U32 R4, R18, 0x2, RZ ;  /* 0x0000000212047824 */ /* 0x000fe200078e00ff */
[----:B------:R-:W-:Y:S01]  /*1c80*/  SHF.R.S32.HI R21, RZ, 0x1f, R23 ;  /* 0x0000001fff157819 */ /* 0x000fe20000011417 */
[----:B------:R-:W-:Y:S01]  /*1c90*/  IMAD.SHL.U32 R8, R0, 0x40, RZ ;  /* 0x0000004000087824 */ /* 0x000fe200078e00ff */
[--C-:B------:R-:W-:Y:S01]  /*1ca0*/  IADD3 R5, RZ, -R10, -R3.reuse ;  /* 0x8000000aff057210 */ /* 0x100fe20007ffe803 */
[----:B------:R-:W-:Y:S01]  /*1cb0*/  UISETP.NE.U32.AND UP0, UPT, UR4, 0x1, UPT ;  /* 0x000000010400788c */ /* 0x000fe2000bf05070 */
[----:B------:R-:W-:Y:S01]  /*1cc0*/  LOP3.LUT R4, R4, 0x6, RZ, 0xc0, !PT ;  /* 0x0000000604047812 */ /* 0x000fe200078ec0ff */
[----:B------:R-:W-:Y:S01]  /*1cd0*/  ULDC.64 UR6, c[0x0][0x5d0] ;  /* 0x0001740000067ab9 */ /* 0x000fe20000000a00 */
[----:B------:R-:W-:Y:S01]  /*1ce0*/  LOP3.LUT R3, R8, 0x40, R3, 0xe2, !PT ;  /* 0x0000004008037812 */ /* 0x000fe200078ee203 */
[----:B------:R-:W-:Y:S01]  /*1cf0*/  IMAD R11, R0, -0x40, R5 ;  /* 0xffffffc0000b7824 */ /* 0x000fe200078e0205 */
[----:B------:R-:W-:Y:S01]  /*1d00*/  LOP3.LUT R0, R18, 0x3, RZ, 0xc0, !PT ;  /* 0x0000000312007812 */ /* 0x000fe200078ec0ff */
[----:B------:R-:W-:Y:S01]  /*1d10*/  UISETP.LT.U32.AND UP1, UPT, UR40, 0x4, UP1 ;  /* 0x000000042800788c */ /* 0x000fe20008f21070 */
[----:B------:R-:W-:Y:S01]  /*1d20*/  PRMT R8, R4, 0x6540, R153 ;  /* 0x0000654004087816 */ /* 0x000fe20000000099 */
[----:B------:R-:W-:Y:S01]  /*1d30*/  IMAD.SHL.U32 R153, R153, 0x100, RZ ;  /* 0x0000010099997824 */ /* 0x000fe200078e00ff */
[----:B------:R-:W-:Y:S01]  /*1d40*/  UISETP.GT.U32.AND UP0, UPT, UR40, 0x3, !UP0 ;  /* 0x000000032800788c */ /* 0x000fe2000c704070 */
[----:B--2---:R-:W-:Y:S01]  /*1d50*/  IMAD R12, R0, -0x2, R6 ;  /* 0xfffffffe000c7824 */ /* 0x004fe200078e0206 */
[----:B------:R-:W-:Y:S01]  /*1d60*/  SHF.R.S32.HI R9, RZ, 0x1f, R8 ;  /* 0x0000001fff097819 */ /* 0x000fe20000011408 */
[C---:B------:R-:W-:Y:S01]  /*1d70*/  IMAD.SHL.U32 R0, R154.reuse, 0x80, RZ ;  /* 0x000000809a007824 */ /* 0x040fe200078e00ff */
[----:B------:R-:W-:Y:S01]  /*1d80*/  ISETP.GE.AND P0, PT, R153, R6, PT ;  /* 0x000000069900720c */ /* 0x000fe20003f06270 */
[----:B------:R-:W-:Y:S01]  /*1d90*/  IMAD R4, R21, UR6, RZ ;  /* 0x0000000615047c24 */ /* 0x000fe2000f8e02ff */
[----:B------:R-:W-:Y:S01]  /*1da0*/  USEL UR5, URZ, 0x1, !UP1 ;  /* 0x000000013f057887 */ /* 0x000fe2000c800000 */
[----:B------:R-:W-:Y:S01]  /*1db0*/  IMAD.WIDE R6, R154, 0x80, RZ ;  /* 0x000000809a067825 */ /* 0x000fe200078e02ff */
[C---:B------:R-:W-:Y:S01]  /*1dc0*/  ISETP.GE.OR P0, PT, R0.reuse, UR8, P0 ;  /* 0x0000000800007c0c */ /* 0x040fe20008706670 */
[----:B------:R-:W-:Y:S01]  /*1dd0*/  USEL UR4, URZ, 0x1, !UP0 ;  /* 0x000000013f047887 */ /* 0x000fe2000c000000 */
[----:B------:R-:W-:Y:S01]  /*1de0*/  IADD3 R0, -R0, UR8, R11 ;  /* 0x0000000800007c10 */ /* 0x000fe2000fffe10b */
[C---:B------:R-:W-:Y:S01]  /*1df0*/  IMAD R13, R23.reuse, UR7, R4 ;  /* 0x00000007170d7c24 */ /* 0x040fe2000f8e0204 */
[----:B------:R-:W-:Y:S01]  /*1e00*/  ULOP3.LUT UR39, UR39, 0x3, URZ, 0xc0, !UPT ;  /* 0x0000000327277892 */ /* 0x000fe2000f8ec03f */
[----:B------:R-:W-:Y:S01]  /*1e10*/  IMAD.WIDE.U32 R4, R23, UR6, R8 ;  /* 0x0000000617047c25 */ /* 0x000fe2000f8e0008 */
[----:B------:R-:W-:Y:S01]  /*1e20*/  ULOP3.LUT UR38, UR4, UR38, UR5, 0x96, !UPT ;  /* 0x0000002604267292 */ /* 0x000fe2000f8e9605 */
[----:B------:R-:W-:-:S02]  /*1e30*/  LOP3.LUT R169, R6, R3, R10, 0xfe, !PT ;  /* 0x0000000306a97212 */ /* 0x000fc400078efe0a */
[----:B------:R-:W-:Y:S02]  /*1e40*/  IMAD.IADD R5, R5, 0x1, R13 ;  /* 0x0000000105057824 */ /* 0x000fe400078e020d */
[----:B------:R-:W-:Y:S02]  /*1e50*/  IMAD.IADD R3, R12, 0x1, -R153 ;  /* 0x000000010c037824 */ /* 0x000fe400078e0a99 */
[----:B------:R-:W-:Y:S01]  /*1e60*/  IMAD.MOV.U32 R154, RZ, RZ, -0x1 ;  /* 0xffffffffff9a7424 */ /* 0x000fe200078e00ff */
[----:B------:R-:W-:Y:S06]  /*1e70*/  @P0 BRA `(.L_x_32) ;  /* 0x0000007800dc0947 */ /* 0x000fec0003800000 */
[----:B------:R-:W0:Y:S01]  /*1e80*/  LDC.64 R10, c[0x0][0x5c8] ;  /* 0x00017200ff0a7b82 */ /* 0x000e220000000a00 */
[----:B-----5:R-:W-:Y:S01]  /*1e90*/  FSETP.NEU.AND P0, PT, R156, RZ, PT ;  /* 0x000000ff9c00720b */ /* 0x020fe20003f0d000 */
[----:B------:R-:W-:Y:S01]  /*1ea0*/  BSSY B0, `(.L_x_32) ;  /* 0x00007b4000007945 */ /* 0x000fe20003800000 */
[----:B------:R-:W-:-:S04]  /*1eb0*/  ISETP.GT.AND P2, PT, R3, RZ, PT ;  /* 0x000000ff0300720c */ /* 0x000fc80003f44270 */
[----:B------:R-:W-:Y:S01]  /*1ec0*/  ISETP.GT.AND P1, PT, R0, RZ, P2 ;  /* 0x000000ff0000720c */ /* 0x000fe20001724270 */
[-C--:B0-----:R-:W-:Y:S02]  /*1ed0*/  IMAD R12, R7, R10.reuse, RZ ;  /* 0x0000000a070c7224 */ /* 0x081fe400078e02ff */
[----:B------:R-:W-:-:S04]  /*1ee0*/  IMAD.WIDE.U32 R160, R169, R10, R4 ;  /* 0x0000000aa9a07225 */ /* 0x000fc800078e0004 */
[----:B------:R-:W-:-:S04]  /*1ef0*/  IMAD R5, R169, R11, R12 ;  /* 0x0000000ba9057224 */ /* 0x000fc800078e020c */
[----:B------:R-:W-:Y:S01]  /*1f00*/  IMAD.IADD R153, R161, 0x1, R5 ;  /* 0x00000001a1997824 */ /* 0x000fe200078e0205 */
[----:B------:R-:W-:Y:S06]  /*1f10*/  @!P0 BRA `(.L_x_33) ;  /* 0x0000005400988947 */ /* 0x000fec0003800000 */
[----:B------:R-:W0:Y:S01]  /*1f20*/  LDC.64 R14, c[0x0][0x5b8] ;  /* 0x00016e00ff0e7b82 */ /* 0x000e220000000a00 */
[----:B------:R-:W-:-:S07]  /*1f30*/  ULDC.64 UR4, c[0x0][0x5c0] ;  /* 0x0001700000047ab9 */ /* 0x000fce0000000a00 */
[----:B------:R-:W1:Y:S08]  /*1f40*/  LDC.64 R166, c[0x0][0x5b0] ;  /* 0x00016c00ffa67b82 */ /* 0x000e700000000a00 */
[----:B------:R-:W2:Y:S01]  /*1f50*/  LDC.64 R12, c[0x0][0x5a8] ;  /* 0x00016a00ff0c7b82 */ /* 0x000ea20000000a00 */
[-C--:B0-----:R-:W-:Y:S02]  /*1f60*/  IMAD R4, R21, R14.reuse, RZ ;  /* 0x0000000e15047224 */ /* 0x081fe400078e02ff */
[----:B------:R-:W-:-:S04]  /*1f70*/  IMAD.WIDE.U32 R162, R23, R14, R8 ;  /* 0x0000000e17a27225 */ /* 0x000fc800078e0008 */
[----:B------:R-:W-:Y:S02]  /*1f80*/  IMAD R161, R23, R15, R4 ;  /* 0x0000000f17a17224 */ /* 0x000fe400078e0204 */
[-C--:B-1----:R-:W-:Y:S02]  /*1f90*/  IMAD R6, R7, R166.reuse, RZ ;  /* 0x000000a607067224 */ /* 0x082fe400078e02ff */
[----:B------:R-:W-:Y:S02]  /*1fa0*/  IMAD.IADD R21, R163, 0x1, R161 ;  /* 0x00000001a3157824 */ /* 0x000fe400078e02a1 */
[----:B------:R-:W-:Y:S02]  /*1fb0*/  IMAD.MOV.U32 R20, RZ, RZ, R162 ;  /* 0x000000ffff147224 */ /* 0x000fe400078e00a2 */
[C---:B------:R-:W-:Y:S02]  /*1fc0*/  IMAD R165, R169.reuse, R167, R6 ;  /* 0x000000a7a9a57224 */ /* 0x040fe400078e0206 */
[----:B------:R-:W-:-:S04]  /*1fd0*/  IMAD.WIDE.U32 R4, R169, R166, R20 ;  /* 0x000000a6a9047225 */ /* 0x000fc800078e0014 */
[----:B------:R-:W-:Y:S01]  /*1fe0*/  IMAD.IADD R5, R5, 0x1, R165 ;  /* 0x0000000105057824 */ /* 0x000fe200078e02a5 */
[----:B--2---:R-:W-:-:S04]  /*1ff0*/  LEA R6, P0, R4, R12, 0x1 ;  /* 0x0000000c04067211 */ /* 0x004fc800078008ff */
[----:B------:R-:W-:-:S05]  /*2000*/  LEA.HI.X R7, R4, R13, R5, 0x1, P0 ;  /* 0x0000000d04077211 */ /* 0x000fca00000f0c05 */
[----:B------:R0:W2:Y:S01]  /*2010*/  @P1 LDG.E.LTC128B.U16 R15, desc[UR36][R6.64] ;  /* 0x00000024060f1981 */ /* 0x0000a2000c1e1520 */
[----:B------:R-:W-:Y:S01]  /*2020*/  LEA R4, P0, R160, UR4, 0x1 ;  /* 0x00000004a0047c11 */ /* 0x000fe2000f8008ff */
[----:B------:R-:W-:Y:S01]  /*2030*/  IMAD.WIDE.U32 R158, R169, R166, R8 ;  /* 0x000000a6a99e7225 */ /* 0x000fe200078e0008 */
[----:B------:R-:W-:Y:S03]  /*2040*/  BSSY B1, `(.L_x_34) ;  /* 0x0000012000017945 */ /* 0x000fe60003800000 */
[----:B------:R-:W-:Y:S02]  /*2050*/  IMAD.IADD R159, R165, 0x1, R159 ;  /* 0x00000001a59f7824 */ /* 0x000fe400078e029f */
[----:B------:R-:W-:-:S04]  /*2060*/  IMAD.WIDE.U32 R158, R23, R14, R158 ;  /* 0x0000000e179e7225 */ /* 0x000fc800078e009e */
[----:B0-----:R-:W-:Y:S01]  /*2070*/  IMAD.IADD R7, R161, 0x1, R159 ;  /* 0x00000001a1077824 */ /* 0x001fe200078e029f */
[----:B------:R-:W-:Y:S02]  /*2080*/  LEA R6, P4, R158, R12, 0x1 ;  /* 0x0000000c9e067211 */ /* 0x000fe400078808ff */
[----:B------:R-:W-:Y:S02]  /*2090*/  SHF.L.U64.HI R159, R166, 0x3, R167 ;  /* 0x00000003a69f7819 */ /* 0x000fe400000102a7 */
[----:B------:R-:W-:Y:S01]  /*20a0*/  LEA.HI.X R7, R158, R13, R7, 0x1, P4 ;  /* 0x0000000d9e077211 */ /* 0x000fe200020f0c07 */
[----:B------:R-:W-:Y:S02]  /*20b0*/  IMAD.SHL.U32 R158, R166, 0x8, RZ ;  /* 0x00000008a69e7824 */ /* 0x000fe400078e00ff */
[----:B--2---:R-:W-:-:S05]  /*20c0*/  HADD2.F32 R5, -RZ, R15.H0_H0 ;  /* 0x2000000fff057230 */ /* 0x004fca0000004100 */
[----:B------:R-:W-:-:S04]  /*20d0*/  FMUL R5, R5, R156 ;  /* 0x0000009c05057220 */ /* 0x000fc80000400000 */
[----:B------:R-:W-:Y:S01]  /*20e0*/  FFMA R24, R24, R155, R5 ;  /* 0x0000009b18187223 */ /* 0x000fe20000000005 */
[----:B------:R-:W-:Y:S02]  /*20f0*/  LEA.HI.X R5, R160, UR5, R153, 0x1, P0 ;  /* 0x00000005a0057c11 */ /* 0x000fe400080f0c99 */
[----:B------:R-:W-:Y:S02]  /*2100*/  ISETP.GT.AND P0, PT, R3, 0x1, PT ;  /* 0x000000010300780c */ /* 0x000fe40003f04270 */
[----:B------:R-:W-:Y:S02]  /*2110*/  F2FP.F16.F32.PACK_AB R24, RZ, R24 ;  /* 0x00000018ff18723e */ /* 0x000fe400000000ff */
[----:B------:R-:W-:-:S03]  /*2120*/  ISETP.GT.AND P3, PT, R0, RZ, P0 ;  /* 0x000000ff0000720c */ /* 0x000fc60000764270 */
[----:B------:R0:W-:Y:S10]  /*2130*/  @P1 STG.E.U16 desc[UR36][R4.64], R24 ;  /* 0x0000001804001986 */ /* 0x0001f4000c101524 */
[----:B------:R-:W-:Y:S05]  /*2140*/  @!P3 BRA `(.L_x_35) ;  /* 0x000000000004b947 */ /* 0x000fea0003800000 */
[----:B------:R1:W5:Y:S02]  /*2150*/  LDG.E.LTC128B.U16 R15, desc[UR36][R6.64+0x2] ;  /* 0x00000224060f7981 */ /* 0x000364000c1e1520 */
.L_x_35:
[----:B------:R-:W-:Y:S05]  /*2160*/  BSYNC B1 ;  /* 0x0000000000017941 */ /* 0x000fea0003800000 */
.L_x_34:
[----:B-----5:R-:W-:Y:S01]  /*2170*/  HADD2.F32 R153, -RZ, R15.H0_H0 ;  /* 0x2000000fff997230 */ /* 0x020fe20000004100 */
[----:B------:R-:W-:Y:S01]  /*2180*/  ISETP.GT.AND P2, PT, R0, 0x8, P2 ;  /* 0x000000080000780c */ /* 0x000fe20001744270 */
[----:B------:R-:W-:Y:S01]  /*2190*/  IMAD.WIDE.U32 R158, R169, R166, R158 ;  /* 0x000000a6a99e7225 */ /* 0x000fe200078e009e */
[----:B0-----:R-:W-:-:S03]  /*21a0*/  PRMT R24, R15, 0x7610, R24 ;  /* 0x000076100f187816 */ /* 0x001fc60000000018 */
[----:B------:R-:W-:Y:S01]  /*21b0*/  FMUL R20, R153, R156 ;  /* 0x0000009c99147220 */ /* 0x000fe20000400000 */
[----:B------:R-:W-:Y:S01]  /*21c0*/  IMAD.IADD R165, R165, 0x1, R159 ;  /* 0x00000001a5a57824 */ /* 0x000fe200078e029f */
[----:B------:R-:W-:Y:S02]  /*21d0*/  IADD3 R162, P1, R162, R158, RZ ;  /* 0x0000009ea2a27210 */ /* 0x000fe40007f3e0ff */
[----:B------:R-:W-:-:S03]  /*21e0*/  FFMA R25, R25, R155, R20 ;  /* 0x0000009b19197223 */ /* 0x000fc60000000014 */
[----:B------:R-:W-:Y:S01]  /*21f0*/  IMAD.X R21, R165, 0x1, R21, P1 ;  /* 0x00000001a5157824 */ /* 0x000fe200008e0615 */
[C---:B------:R-:W-:Y:S02]  /*2200*/  LEA R20, P1, R162.reuse, R12, 0x1 ;  /* 0x0000000ca2147211 */ /* 0x040fe400078208ff */
[----:B------:R-:W-:Y:S02]  /*2210*/  F2FP.F16.F32.PACK_AB R25, RZ, R25 ;  /* 0x00000019ff19723e */ /* 0x000fe400000000ff */
[----:B------:R-:W-:Y:S02]  /*2220*/  LEA.HI.X R21, R162, R13, R21, 0x1, P1 ;  /* 0x0000000da2157211 */ /* 0x000fe400008f0c15 */
[----:B------:R-:W-:-:S05]  /*2230*/  PRMT R153, R25, 0x7610, R153 ;  /* 0x0000761019997816 */ /* 0x000fca0000000099 */
[----:B------:R0:W-:Y:S04]  /*2240*/  @P3 STG.E.U16 desc[UR36][R4.64+0x2], R153 ;  /* 0x0000029904003986 */ /* 0x0001e8000c101524 */
[----:B------:R-:W2:Y:S01]  /*2250*/  @P2 LDG.E.LTC128B.U16 R24, desc[UR36][R20.64] ;  /* 0x0000002414182981 */ /* 0x000ea2000c1e1520 */
[----:B------:R-:W-:Y:S01]  /*2260*/  IADD3 R8, P1, R8, R158, RZ ;  /* 0x0000009e08087210 */ /* 0x000fe20007f3e0ff */
[----:B------:R-:W-:Y:S01]  /*2270*/  BSSY B1, `(.L_x_36) ;  /* 0x0000011000017945 */ /* 0x000fe20003800000 */
[----:B------:R-:W-:Y:S02]  /*2280*/  SHF.L.U64.HI R11, R10, 0x4, R11 ;  /* 0x000000040a0b7819 */ /* 0x000fe4000001020b */
[----:B------:R-:W-:Y:S01]  /*2290*/  ISETP.GT.AND P0, PT, R0, 0x8, P0 ;  /* 0x000000080000780c */ /* 0x000fe20000704270 */
[----:B------:R-:W-:Y:S01]  /*22a0*/  IMAD.X R9, R9, 0x1, R165, P1 ;  /* 0x0000000109097824 */ /* 0x000fe200008e06a5 */
[----:B------:R-:W-:-:S05]  /*22b0*/  LEA R10, P1, R10, R4, 0x4 ;  /* 0x000000040a0a7211 */ /* 0x000fca00078220ff */
[----:B------:R-:W-:Y:S02]  /*22c0*/  IMAD.X R11, R11, 0x1, R5, P1 ;  /* 0x000000010b0b7824 */ /* 0x000fe400008e0605 */
[----:B--2---:R-:W-:-:S05]  /*22d0*/  HADD2.F32 R15, -RZ, R24.H0_H0 ;  /* 0x20000018ff0f7230 */ /* 0x004fca0000004100 */
[----:B------:R-:W-:Y:S01]  /*22e0*/  FMUL R25, R15, R156 ;  /* 0x0000009c0f197220 */ /* 0x000fe20000400000 */
[----:B------:R-:W-:-:S04]  /*22f0*/  IMAD.WIDE.U32 R14, R23, R14, R8 ;  /* 0x0000000e170e7225 */ /* 0x000fc800078e0008 */
[----:B------:R-:W-:Y:S01]  /*2300*/  FFMA R25, R26, R155, R25 ;  /* 0x0000009b1a197223 */ /* 0x000fe20000000019 */
[----:B------:R-:W-:Y:S01]  /*2310*/  IMAD.IADD R9, R161, 0x1, R15 ;  /* 0x00000001a1097824 */ /* 0x000fe200078e020f */
[----:B------:R-:W-:-:S03]  /*2320*/  LEA R8, P3, R14, R12, 0x1 ;  /* 0x0000000c0e087211 */ /* 0x000fc600078608ff */
[----:B------:R-:W-:Y:S02]  /*2330*/  F2FP.F16.F32.PACK_AB R25, RZ, R25 ;  /* 0x00000019ff19723e */ /* 0x000fe400000000ff */
[----:B------:R-:W-:-:S03]  /*2340*/  LEA.HI.X R9, R14, R13, R9, 0x1, P3 ;  /* 0x0000000d0e097211 */ /* 0x000fc600018f0c09 */
[----:B------:R0:W-:Y:S01]  /*2350*/  @P2 STG.E.U16 desc[UR36][R10.64], R25 ;  /* 0x000000190a002986 */ /* 0x0001e2000c101524 */
[----:B------:R-:W-:Y:S05]  /*2360*/  @!P0 BRA `(.L_x_37) ;  /* 0x0000000000048947 */ /* 0x000fea0003800000 */
[----:B------:R2:W5:Y:S02]  /*2370*/  LDG.E.LTC128B.U16 R24, desc[UR36][R8.64+0x2] ;  /* 0x0000022408187981 */ /* 0x000564000c1e1520 */
.L_x_37:
[----:B------:R-:W-:Y:S05]  /*2380*/  BSYNC B1 ;  /* 0x0000000000017941 */ /* 0x000fea0003800000 */
.L_x_36:
[----:B-----5:R-:W-:Y:S01]  /*2390*/  HADD2.F32 R13, -RZ, R24.H0_H0 ;  /* 0x20000018ff0d7230 */ /* 0x020fe20000004100 */
[----:B------:R-:W-:Y:S01]  /*23a0*/  ISETP.GT.AND P1, PT, R3, 0x8, PT ;  /* 0x000000080300780c */ /* 0x000fe20003f24270 */
[----:B------:R-:W-:Y:S03]  /*23b0*/  BSSY B1, `(.L_x_38) ;  /* 0x0000008000017945 */ /* 0x000fe60003800000 */
[----:B------:R-:W-:Y:S01]  /*23c0*/  FMUL R12, R13, R156 ;  /* 0x0000009c0d0c7220 */ /* 0x000fe20000400000 */
[----:B------:R-:W-:-:S03]  /*23d0*/  ISETP.GT.AND P2, PT, R0, RZ, P1 ;  /* 0x000000ff0000720c */ /* 0x000fc60000f44270 */
[----:B------:R-:W-:-:S05]  /*23e0*/  FFMA R12, R27, R155, R12 ;  /* 0x0000009b1b0c7223 */ /* 0x000fca000000000c */
[----:B------:R-:W-:-:S05]  /*23f0*/  F2FP.F16.F32.PACK_AB R12, RZ, R12 ;  /* 0x0000000cff0c723e */ /* 0x000fca00000000ff */
[----:B------:R3:W-:Y:S01]  /*2400*/  @P0 STG.E.U16 desc[UR36][R10.64+0x2], R12 ;  /* 0x0000020c0a000986 */ /* 0x0007e2000c101524 */
[----:B------:R-:W-:Y:S05]  /*2410*/  @!P2 BRA `(.L_x_39) ;  /* 0x000000000004a947 */ /* 0x000fea0003800000 */
[----:B------:R4:W5:Y:S02]  /*2420*/  LDG.E.LTC128B.U16 R24, desc[UR36][R6.64+0x10] ;  /* 0x0000102406187981 */ /* 0x000964000c1e1520 */
.L_x_39:
[----:B------:R-:W-:Y:S05]  /*2430*/  BSYNC B1 ;  /* 0x0000000000017941 */ /* 0x000fea0003800000 */
.L_x_38:
        /* <DEDUP_REMOVED lines=10> */
.L_x_41:
[----:B------:R-:W-:Y:S05]  /*24e0*/  BSYNC B1 ;  /* 0x0000000000017941 */ /* 0x000fea0003800000 */
.L_x_40:
[----:B0----5:R-:W-:Y:S01]  /*24f0*/  HADD2.F32 R13, -RZ, R24.H0_H0 ;  /* 0x20000018ff0d7230 */ /* 0x021fe20000004100 */
[----:B------:R-:W-:Y:S01]  /*2500*/  ISETP.GT.AND P1, PT, R0, 0x8, P1 ;  /* 0x000000080000780c */ /* 0x000fe20000f24270 */
[----:B------:R-:W-:Y:S03]  /*2510*/  BSSY B1, `(.L_x_42) ;  /* 0x0000007000017945 */ /* 0x000fe60003800000 */
[----:B---3--:R-:W-:-:S04]  /*2520*/  FMUL R12, R13, R156 ;  /* 0x0000009c0d0c7220 */ /* 0x008fc80000400000 */
[----:B------:R-:W-:-:S05]  /*2530*/  FFMA R12, R29, R155, R12 ;  /* 0x0000009b1d0c7223 */ /* 0x000fca000000000c */
[----:B------:R-:W-:-:S05]  /*2540*/  F2FP.F16.F32.PACK_AB R12, RZ, R12 ;  /* 0x0000000cff0c723e */ /* 0x000fca00000000ff */
[----:B------:R0:W-:Y:S01]  /*2550*/  @P3 STG.E.U16 desc[UR36][R4.64+0x12], R12 ;  /* 0x0000120c04003986 */ /* 0x0001e2000c101524 */
[----:B------:R-:W-:Y:S05]  /*2560*/  @!P1 BRA `(.L_x_43) ;  /* 0x0000000000049947 */ /* 0x000fea0003800000 */
[----:B------:R3:W5:Y:S02]  /*2570*/  LDG.E.LTC128B.U16 R24, desc[UR36][R8.64+0x10] ;  /* 0x0000102408187981 */ /* 0x000764000c1e1520 */
.L_x_43:
[----:B------:R-:W-:Y:S05]  /*2580*/  BSYNC B1 ;  /* 0x0000000000017941 */ /* 0x000fea0003800000 */
.L_x_42:
[----:B-----5:R-:W-:Y:S01]  /*2590*/  HADD2.F32 R13, -RZ, R24.H0_H0 ;  /* 0x20000018ff0d7230 */ /* 0x020fe20000004100 */
[----:B------:R-:W-:Y:S01]  /*25a0*/  ISETP.GT.AND P0, PT, R0, 0x8, P0 ;  /* 0x000000080000780c */ /* 0x000fe20000704270 */
[----:B------:R-:W-:Y:S03]  /*25b0*/  BSSY B1, `(.L_x_44) ;  /* 0x0000007000017945 */ /* 0x000fe60003800000 */
[----:B------:R-:W-:-:S04]  /*25c0*/  FMUL R13, R13, R156 ;  /* 0x0000009c0d0d7220 */ /* 0x000fc80000400000 */
[----:B------:R-:W-:-:S05]  /*25d0*/  FFMA R13, R30, R155, R13 ;  /* 0x0000009b1e0d7223 */ /* 0x000fca000000000d */
[----:B------:R-:W-:-:S05]  /*25e0*/  F2FP.F16.F32.PACK_AB R13, RZ, R13 ;  /* 0x0000000dff0d723e */ /* 0x000fca00000000ff */
[----:B------:R0:W-:Y:S01]  /*25f0*/  @P1 STG.E.U16 desc[UR36][R10.64+0x10], R13 ;  /* 0x0000100d0a001986 */ /* 0x0001e2000c101524 */
[----:B------:R-:W-:Y:S05]  /*2600*/  @!P0 BRA `(.L_x_45) ;  /* 0x0000000000048947 */ /* 0x000fea0003800000 */
[----:B------:R0:W5:Y:S02]  /*2610*/  LDG.E.LTC128B.U16 R24, desc[UR36][R8.64+0x12] ;  /* 0x0000122408187981 */ /* 0x000164000c1e1520 */
.L_x_45:
[----:B------:R-:W-:Y:S05]  /*2620*/  BSYNC B1 ;  /* 0x0000000000017941 */ /* 0x000fea0003800000 */
.L_x_44:
[----:B0----5:R-:W-:Y:S01]  /*2630*/  HADD2.F32 R13, -RZ, R24.H0_H0 ;  /* 0x20000018ff0d7230 */ /* 0x021fe20000004100 */
        /* <DEDUP_REMOVED lines=9> */
.L_x_47:
[----:B------:R-:W-:Y:S05]  /*26d0*/  BSYNC B1 ;  /* 0x0000000000017941 */ /* 0x000fea0003800000 */
.L_x_46:
        /* <DEDUP_REMOVED lines=10> */
.L_x_49:
[----:B------:R-:W-:Y:S05]  /*2780*/  BSYNC B1 ;  /* 0x0000000000017941 */ /* 0x000fea0003800000 */
.L_x_48:
[----:B0----5:R-:W-:Y:S01]  /*2790*/  HADD2.F32 R13, -RZ, R24.H0_H0 ;  /* 0x20000018ff0d7230 */ /* 0x021fe20000004100 */
        /* <DEDUP_REMOVED lines=8> */
.L_x_51:
[----:B------:R-:W-:Y:S05]  /*2820*/  BSYNC B1 ;  /* 0x0000000000017941 */ /* 0x000fea0003800000 */
.L_x_50:
        /* <DEDUP_REMOVED lines=9> */
.L_x_53:
[----:B------:R-:W-:Y:S05]  /*28c0*/  BSYNC B1 ;  /* 0x0000000000017941 */ /* 0x000fea0003800000 */
.L_x_52:
        /* <DEDUP_REMOVED lines=10> */
.L_x_55:
[----:B------:R-:W-:Y:S05]  /*2970*/  BSYNC B1 ;  /* 0x0000000000017941 */ /* 0x000fea0003800000 */
.L_x_54:
        /* <DEDUP_REMOVED lines=10> */
.L_x_57:
[----:B------:R-:W-:Y:S05]  /*2a20*/  BSYNC B1 ;  /* 0x0000000000017941 */ /* 0x000fea0003800000 */
.L_x_56:
        /* <DEDUP_REMOVED lines=9> */
.L_x_59:
[----:B------:R-:W-:Y:S05]  /*2ac0*/  BSYNC B1 ;  /* 0x0000000000017941 */ /* 0x000fea0003800000 */
.L_x_58:
        /* <DEDUP_REMOVED lines=9> */
.L_x_61:
[----:B------:R-:W-:Y:S05]  /*2b60*/  BSYNC B1 ;  /* 0x0000000000017941 */ /* 0x000fea0003800000 */
.L_x_60:
        /* <DEDUP_REMOVED lines=10> */
.L_x_63:
[----:B------:R-:W-:Y:S05]  /*2c10*/  BSYNC B1 ;  /* 0x0000000000017941 */ /* 0x000fea0003800000 */
.L_x_62:
        /* <DEDUP_REMOVED lines=10> */
.L_x_65:
[----:B------:R-:W-:Y:S05]  /*2cc0*/  BSYNC B1 ;  /* 0x0000000000017941 */ /* 0x000fea0003800000 */
.L_x_64:
        /* <DEDUP_REMOVED lines=9> */
.L_x_67:
[----:B------:R-:W-:Y:S05]  /*2d60*/  BSYNC B1 ;  /* 0x0000000000017941 */ /* 0x000fea0003800000 */
.L_x_66:
        /* <DEDUP_REMOVED lines=9> */
.L_x_69:
[----:B------:R-:W-:Y:S05]  /*2e00*/  BSYNC B1 ;  /* 0x0000000000017941 */ /* 0x000fea0003800000 */
.L_x_68:
        /* <DEDUP_REMOVED lines=10> */
.L_x_71:
[----:B------:R-:W-:Y:S05]  /*2eb0*/  BSYNC B1 ;  /* 0x0000000000017941 */ /* 0x000fea0003800000 */
.L_x_70:
        /* <DEDUP_REMOVED lines=10> */
.L_x_73:
[----:B------:R-:W-:Y:S05]  /*2f60*/  BSYNC B1 ;  /* 0x0000000000017941 */ /* 0x000fea0003800000 */
.L_x_72:
        /* <DEDUP_REMOVED lines=9> */
.L_x_75:
[----:B------:R-:W-:Y:S05]  /*3000*/  BSYNC B1 ;  /* 0x0000000000017941 */ /* 0x000fea0003800000 */
.L_x_74:
        /* <DEDUP_REMOVED lines=9> */
.L_x_77:
[----:B------:R-:W-:Y:S05]  /*30a0*/  BSYNC B1 ;  /* 0x0000000000017941 */ /* 0x000fea0003800000 */
.L_x_76:
        /* <DEDUP_REMOVED lines=10> */
.L_x_79:
[----:B------:R-:W-:Y:S05]  /*3150*/  BSYNC B1 ;  /* 0x0000000000017941 */ /* 0x000fea0003800000 */
.L_x_78:
        /* <DEDUP_REMOVED lines=10> */
.L_x_81:
[----:B------:R-:W-:Y:S05]  /*3200*/  BSYNC B1 ;  /* 0x0000000000017941 */ /* 0x000fea0003800000 */
.L_x_80:
        /* <DEDUP_REMOVED lines=9> */
.L_x_83:
[----:B------:R-:W-:Y:S05]  /*32a0*/  BSYNC B1 ;  /* 0x0000000000017941 */ /* 0x000fea0003800000 */
.L_x_82:
        /* <DEDUP_REMOVED lines=9> */
.L_x_85:
[----:B------:R-:W-:Y:S05]  /*3340*/  BSYNC B1 ;  /* 0x0000000000017941 */ /* 0x000fea0003800000 */
.L_x_84:
        /* <DEDUP_REMOVED lines=10> */
.L_x_87:
[----:B------:R-:W-:Y:S05]  /*33f0*/  BSYNC B1 ;  /* 0x0000000000017941 */ /* 0x000fea0003800000 */
.L_x_86:
        /* <DEDUP_REMOVED lines=10> */
.L_x_89:
[----:B------:R-:W-:Y:S05]  /*34a0*/  BSYNC B1 ;  /* 0x0000000000017941 */ /* 0x000fea0003800000 */
.L_x_88:
        /* <DEDUP_REMOVED lines=9> */
.L_x_91:
[----:B------:R-:W-:Y:S05]  /*3540*/  BSYNC B1 ;  /* 0x0000000000017941 */ /* 0x000fea0003800000 */
.L_x_90:
        /* <DEDUP_REMOVED lines=9> */
.L_x_93:
[----:B------:R-:W-:Y:S05]  /*35e0*/  BSYNC B1 ;  /* 0x0000000000017941 */ /* 0x000fea0003800000 */
.L_x_92:
        /* <DEDUP_REMOVED lines=10> */
.L_x_95:
[----:B------:R-:W-:Y:S05]  /*3690*/  BSYNC B1 ;  /* 0x0000000000017941 */ /* 0x000fea0003800000 */
.L_x_94:
        /* <DEDUP_REMOVED lines=10> */
.L_x_97:
[----:B------:R-:W-:Y:S05]  /*3740*/  BSYNC B1 ;  /* 0x0000000000017941 */ /* 0x000fea0003800000 */
.L_x_96:
        /* <DEDUP_REMOVED lines=9> */
.L_x_99:
[----:B------:R-:W-:Y:S05]  /*37e0*/  BSYNC B1 ;  /* 0x0000000000017941 */ /* 0x000fea0003800000 */
.L_x_98:
        /* <DEDUP_REMOVED lines=9> */
.L_x_101:
[----:B------:R-:W-:Y:S05]  /*3880*/  BSYNC B1 ;  /* 0x0000000000017941 */ /* 0x000fea0003800000 */
.L_x_100:
        /* <DEDUP_REMOVED lines=10> */
.L_x_103:
[----:B------:R-:W-:Y:S05]  /*3930*/  BSYNC B1 ;  /* 0x0000000000017941 */ /* 0x000fea0003800000 */
.L_x_102:
        /* <DEDUP_REMOVED lines=10> */
.L_x_105:
[----:B------:R-:W-:Y:S05]  /*39e0*/  BSYNC B1 ;  /* 0x0000000000017941 */ /* 0x000fea0003800000 */
.L_x_104:
        /* <DEDUP_REMOVED lines=9> */
.L_x_107:
[----:B------:R-:W-:Y:S05]  /*3a80*/  BSYNC B1 ;  /* 0x0000000000017941 */ /* 0x000fea0003800000 */
.L_x_106:
        /* <DEDUP_REMOVED lines=9> */
.L_x_109:
[----:B------:R-:W-:Y:S05]  /*3b20*/  BSYNC B1 ;  /* 0x0000000000017941 */ /* 0x000fea0003800000 */
.L_x_108:
        /* <DEDUP_REMOVED lines=10> */
.L_x_111:
[----:B------:R-:W-:Y:S05]  /*3bd0*/  BSYNC B1 ;  /* 0x0000000000017941 */ /* 0x000fea0003800000 */
.L_x_110:
        /* <DEDUP_REMOVED lines=10> */
.L_x_113:
[----:B------:R-:W-:Y:S05]  /*3c80*/  BSYNC B1 ;  /* 0x0000000000017941 */ /* 0x000fea0003800000 */
.L_x_112:
        /* <DEDUP_REMOVED lines=9> */
.L_x_115:
[----:B------:R-:W-:Y:S05]  /*3d20*/  BSYNC B1 ;  /* 0x0000000000017941 */ /* 0x000fea0003800000 */
.L_x_114:
        /* <DEDUP_REMOVED lines=9> */
.L_x_117:
[----:B------:R-:W-:Y:S05]  /*3dc0*/  BSYNC B1 ;  /* 0x0000000000017941 */ /* 0x000fea0003800000 */
.L_x_116:
        /* <DEDUP_REMOVED lines=10> */
.L_x_119:
[----:B------:R-:W-:Y:S05]  /*3e70*/  BSYNC B1 ;  /* 0x0000000000017941 */ /* 0x000fea0003800000 */
.L_x_118:
        /* <DEDUP_REMOVED lines=10> */
.L_x_121:
[----:B------:R-:W-:Y:S05]  /*3f20*/  BSYNC B1 ;  /* 0x0000000000017941 */ /* 0x000fea0003800000 */
.L_x_120:
        /* <DEDUP_REMOVED lines=9> */
.L_x_123:
[----:B------:R-:W-:Y:S05]  /*3fc0*/  BSYNC B1 ;  /* 0x0000000000017941 */ /* 0x000fea0003800000 */
.L_x_122:
        /* <DEDUP_REMOVED lines=9> */
.L_x_125:
[----:B------:R-:W-:Y:S05]  /*4060*/  BSYNC B1 ;  /* 0x0000000000017941 */ /* 0x000fea0003800000 */
.L_x_124:
        /* <DEDUP_REMOVED lines=10> */
.L_x_127:
[----:B------:R-:W-:Y:S05]  /*4110*/  BSYNC B1 ;  /* 0x0000000000017941 */ /* 0x000fea0003800000 */
.L_x_126:
        /* <DEDUP_REMOVED lines=10> */
.L_x_129:
[----:B------:R-:W-:Y:S05]  /*41c0*/  BSYNC B1 ;  /* 0x0000000000017941 */ /* 0x000fea0003800000 */
.L_x_128:
        /* <DEDUP_REMOVED lines=9> */
.L_x_131:
[----:B------:R-:W-:Y:S05]  /*4260*/  BSYNC B1 ;  /* 0x0000000000017941 */ /* 0x000fea0003800000 */
.L_x_130:
        /* <DEDUP_REMOVED lines=9> */
.L_x_133:
[----:B------:R-:W-:Y:S05]  /*4300*/  BSYNC B1 ;  /* 0x0000000000017941 */ /* 0x000fea0003800000 */
.L_x_132:
        /* <DEDUP_REMOVED lines=10> */
.L_x_135:
[----:B------:R-:W-:Y:S05]  /*43b0*/  BSYNC B1 ;  /* 0x0000000000017941 */ /* 0x000fea0003800000 */
.L_x_134:
        /* <DEDUP_REMOVED lines=10> */
.L_x_137:
[----:B------:R-:W-:Y:S05]  /*4460*/  BSYNC B1 ;  /* 0x0000000000017941 */ /* 0x000fea0003800000 */
.L_x_136:
        /* <DEDUP_REMOVED lines=9> */
.L_x_139:
[----:B------:R-:W-:Y:S05]  /*4500*/  BSYNC B1 ;  /* 0x0000000000017941 */ /* 0x000fea0003800000 */
.L_x_138:
        /* <DEDUP_REMOVED lines=9> */
.L_x_141:
[----:B------:R-:W-:Y:S05]  /*45a0*/  BSYNC B1 ;  /* 0x0000000000017941 */ /* 0x000fea0003800000 */
.L_x_140:
        /* <DEDUP_REMOVED lines=10> */
.L_x_143:
[----:B------:R-:W-:Y:S05]  /*4650*/  BSYNC B1 ;  /* 0x0000000000017941 */ /* 0x000fea0003800000 */
.L_x_142:
        /* <DEDUP_REMOVED lines=10> */
.L_x_145:
[----:B------:R-:W-:Y:S05]  /*4700*/  BSYNC B1 ;  /* 0x0000000000017941 */ /* 0x000fea0003800000 */
.L_x_144:
        /* <DEDUP_REMOVED lines=9> */
.L_x_147:
[----:B------:R-:W-:Y:S05]  /*47a0*/  BSYNC B1 ;  /* 0x0000000000017941 */ /* 0x000fea0003800000 */
.L_x_146:
        /* <DEDUP_REMOVED lines=9> */
.L_x_149:
[----:B------:R-:W-:Y:S05]  /*4840*/  BSYNC B1 ;  /* 0x0000000000017941 */ /* 0x000fea0003800000 */
.L_x_148:
        /* <DEDUP_REMOVED lines=10> */
.L_x_151:
[----:B------:R-:W-:Y:S05]  /*48f0*/  BSYNC B1 ;  /* 0x0000000000017941 */ /* 0x000fea0003800000 */
.L_x_150:
        /* <DEDUP_REMOVED lines=10> */
.L_x_153:
[----:B------:R-:W-:Y:S05]  /*49a0*/  BSYNC B1 ;  /* 0x0000000000017941 */ /* 0x000fea0003800000 */
.L_x_152:
        /* <DEDUP_REMOVED lines=9> */
.L_x_155:
[----:B------:R-:W-:Y:S05]  /*4a40*/  BSYNC B1 ;  /* 0x0000000000017941 */ /* 0x000fea0003800000 */
.L_x_154:
        /* <DEDUP_REMOVED lines=9> */
.L_x_157:
[----:B------:R-:W-:Y:S05]  /*4ae0*/  BSYNC B1 ;  /* 0x0000000000017941 */ /* 0x000fea0003800000 */
.L_x_156:
        /* <DEDUP_REMOVED lines=10> */
.L_x_159:
[----:B------:R-:W-:Y:S05]  /*4b90*/  BSYNC B1 ;  /* 0x0000000000017941 */ /* 0x000fea0003800000 */
.L_x_158:
        /* <DEDUP_REMOVED lines=10> */
.L_x_161:
[----:B------:R-:W-:Y:S05]  /*4c40*/  BSYNC B1 ;  /* 0x0000000000017941 */ /* 0x000fea0003800000 */
.L_x_160:
        /* <DEDUP_REMOVED lines=9> */
.L_x_163:
[----:B------:R-:W-:Y:S05]  /*4ce0*/  BSYNC B1 ;  /* 0x0000000000017941 */ /* 0x000fea0003800000 */
.L_x_162:
        /* <DEDUP_REMOVED lines=9> */
.L_x_165:
[----:B------:R-:W-:Y:S05]  /*4d80*/  BSYNC B1 ;  /* 0x0000000000017941 */ /* 0x000fea0003800000 */
.L_x_164:
        /* <DEDUP_REMOVED lines=10> */
.L_x_167:
[----:B------:R-:W-:Y:S05]  /*4e30*/  BSYNC B1 ;  /* 0x0000000000017941 */ /* 0x000fea0003800000 */
.L_x_166:
        /* <DEDUP_REMOVED lines=10> */
.L_x_169:
[----:B------:R-:W-:Y:S05]  /*4ee0*/  BSYNC B1 ;  /* 0x0000000000017941 */ /* 0x000fea0003800000 */
.L_x_168:
        /* <DEDUP_REMOVED lines=9> */
.L_x_171:
[----:B------:R-:W-:Y:S05]  /*4f80*/  BSYNC B1 ;  /* 0x0000000000017941 */ /* 0x000fea0003800000 */
.L_x_170:
        /* <DEDUP_REMOVED lines=9> */
.L_x_173:
[----:B------:R-:W-:Y:S05]  /*5020*/  BSYNC B1 ;  /* 0x0000000000017941 */ /* 0x000fea0003800000 */
.L_x_172:
        /* <DEDUP_REMOVED lines=10> */
.L_x_175:
[----:B------:R-:W-:Y:S05]  /*50d0*/  BSYNC B1 ;  /* 0x0000000000017941 */ /* 0x000fea0003800000 */
.L_x_174:
        /* <DEDUP_REMOVED lines=10> */
.L_x_177:
[----:B------:R-:W-:Y:S05]  /*5180*/  BSYNC B1 ;  /* 0x0000000000017941 */ /* 0x000fea0003800000 */
.L_x_176:
        /* <DEDUP_REMOVED lines=9> */
.L_x_179:
[----:B------:R-:W-:Y:S05]  /*5220*/  BSYNC B1 ;  /* 0x0000000000017941 */ /* 0x000fea0003800000 */
.L_x_178:
        /* <DEDUP_REMOVED lines=9> */
.L_x_181:
[----:B------:R-:W-:Y:S05]  /*52c0*/  BSYNC B1 ;  /* 0x0000000000017941 */ /* 0x000fea0003800000 */
.L_x_180:
        /* <DEDUP_REMOVED lines=10> */
.L_x_183:
[----:B------:R-:W-:Y:S05]  /*5370*/  BSYNC B1 ;  /* 0x0000000000017941 */ /* 0x000fea0003800000 */
.L_x_182:
        /* <DEDUP_REMOVED lines=10> */
.L_x_185:
[----:B------:R-:W-:Y:S05]  /*5420*/  BSYNC B1 ;  /* 0x0000000000017941 */ /* 0x000fea0003800000 */
.L_x_184:
        /* <DEDUP_REMOVED lines=9> */
.L_x_187:
[----:B------:R-:W-:Y:S05]  /*54c0*/  BSYNC B1 ;  /* 0x0000000000017941 */ /* 0x000fea0003800000 */
.L_x_186:
        /* <DEDUP_REMOVED lines=9> */
.L_x_189:
[----:B------:R-:W-:Y:S05]  /*5560*/  BSYNC B1 ;  /* 0x0000000000017941 */ /* 0x000fea0003800000 */
.L_x_188:
        /* <DEDUP_REMOVED lines=10> */
.L_x_191:
[----:B------:R-:W-:Y:S05]  /*5610*/  BSYNC B1 ;  /* 0x0000000000017941 */ /* 0x000fea0003800000 */
.L_x_190:
        /* <DEDUP_REMOVED lines=10> */
.L_x_193:
[----:B------:R-:W-:Y:S05]  /*56c0*/  BSYNC B1 ;  /* 0x0000000000017941 */ /* 0x000fea0003800000 */
.L_x_192:
        /* <DEDUP_REMOVED lines=9> */
.L_x_195:
[----:B------:R-:W-:Y:S05]  /*5760*/  BSYNC B1 ;  /* 0x0000000000017941 */ /* 0x000fea0003800000 */
.L_x_194:
        /* <DEDUP_REMOVED lines=9> */
.L_x_197:
[----:B------:R-:W-:Y:S05]  /*5800*/  BSYNC B1 ;  /* 0x0000000000017941 */ /* 0x000fea0003800000 */
.L_x_196:
        /* <DEDUP_REMOVED lines=10> */
.L_x_199:
[----:B------:R-:W-:Y:S05]  /*58b0*/  BSYNC B1 ;  /* 0x0000000000017941 */ /* 0x000fea0003800000 */
.L_x_198:
        /* <DEDUP_REMOVED lines=10> */
.L_x_201:
[----:B------:R-:W-:Y:S05]  /*5960*/  BSYNC B1 ;  /* 0x0000000000017941 */ /* 0x000fea0003800000 */
.L_x_200:
        /* <DEDUP_REMOVED lines=9> */
.L_x_203:
[----:B------:R-:W-:Y:S05]  /*5a00*/  BSYNC B1 ;  /* 0x0000000000017941 */ /* 0x000fea0003800000 */
.L_x_202:
        /* <DEDUP_REMOVED lines=9> */
.L_x_205:
[----:B------:R-:W-:Y:S05]  /*5aa0*/  BSYNC B1 ;  /* 0x0000000000017941 */ /* 0x000fea0003800000 */
.L_x_204:
        /* <DEDUP_REMOVED lines=10> */
.L_x_207:
[----:B------:R-:W-:Y:S05]  /*5b50*/  BSYNC B1 ;  /* 0x0000000000017941 */ /* 0x000fea0003800000 */
.L_x_206:
        /* <DEDUP_REMOVED lines=10> */
.L_x_209:
[----:B------:R-:W-:Y:S05]  /*5c00*/  BSYNC B1 ;  /* 0x0000000000017941 */ /* 0x000fea0003800000 */
.L_x_208:
        /* <DEDUP_REMOVED lines=9> */
.L_x_211:
[----:B------:R-:W-:Y:S05]  /*5ca0*/  BSYNC B1 ;  /* 0x0000000000017941 */ /* 0x000fea0003800000 */
.L_x_210:
        /* <DEDUP_REMOVED lines=9> */
.L_x_213:
[----:B------:R-:W-:Y:S05]  /*5d40*/  BSYNC B1 ;  /* 0x0000000000017941 */ /* 0x000fea0003800000 */
.L_x_212:
        /* <DEDUP_REMOVED lines=10> */
.L_x_215:
[----:B------:R-:W-:Y:S05]  /*5df0*/  BSYNC B1 ;  /* 0x0000000000017941 */ /* 0x000fea0003800000 */
.L_x_214:
        /* <DEDUP_REMOVED lines=10> */
.L_x_217:
[----:B------:R-:W-:Y:S05]  /*5ea0*/  BSYNC B1 ;  /* 0x0000000000017941 */ /* 0x000fea0003800000 */
.L_x_216:
        /* <DEDUP_REMOVED lines=9> */
.L_x_219:
[----:B------:R-:W-:Y:S05]  /*5f40*/  BSYNC B1 ;  /* 0x0000000000017941 */ /* 0x000fea0003800000 */
.L_x_218:
        /* <DEDUP_REMOVED lines=9> */
.L_x_221:
[----:B------:R-:W-:Y:S05]  /*5fe0*/  BSYNC B1 ;  /* 0x0000000000017941 */ /* 0x000fea0003800000 */
.L_x_220:
        /* <DEDUP_REMOVED lines=10> */
.L_x_223:
[----:B------:R-:W-:Y:S05]  /*6090*/  BSYNC B1 ;  /* 0x0000000000017941 */ /* 0x000fea0003800000 */
.L_x_222:
        /* <DEDUP_REMOVED lines=10> */
.L_x_225:
[----:B------:R-:W-:Y:S05]  /*6140*/  BSYNC B1 ;  /* 0x0000000000017941 */ /* 0x000fea0003800000 */
.L_x_224:
        /* <DEDUP_REMOVED lines=9> */
.L_x_227:
[----:B------:R-:W-:Y:S05]  /*61e0*/  BSYNC B1 ;  /* 0x0000000000017941 */ /* 0x000fea0003800000 */
.L_x_226:
        /* <DEDUP_REMOVED lines=9> */
.L_x_229:
[----:B------:R-:W-:Y:S05]  /*6280*/  BSYNC B1 ;  /* 0x0000000000017941 */ /* 0x000fea0003800000 */
.L_x_228:
        /* <DEDUP_REMOVED lines=10> */
.L_x_231:
[----:B------:R-:W-:Y:S05]  /*6330*/  BSYNC B1 ;  /* 0x0000000000017941 */ /* 0x000fea0003800000 */
.L_x_230:
        /* <DEDUP_REMOVED lines=10> */
.L_x_233:
[----:B------:R-:W-:Y:S05]  /*63e0*/  BSYNC B1 ;  /* 0x0000000000017941 */ /* 0x000fea0003800000 */
.L_x_232:
        /* <DEDUP_REMOVED lines=9> */
.L_x_235:
[----:B------:R-:W-:Y:S05]  /*6480*/  BSYNC B1 ;  /* 0x0000000000017941 */ /* 0x000fea0003800000 */
.L_x_234:
        /* <DEDUP_REMOVED lines=9> */
.L_x_237:
[----:B------:R-:W-:Y:S05]  /*6520*/  BSYNC B1 ;  /* 0x0000000000017941 */ /* 0x000fea0003800000 */
.L_x_236:
        /* <DEDUP_REMOVED lines=10> */
.L_x_239:
[----:B------:R-:W-:Y:S05]  /*65d0*/  BSYNC B1 ;  /* 0x0000000000017941 */ /* 0x000fea0003800000 */
.L_x_238:
        /* <DEDUP_REMOVED lines=10> */
.L_x_241:
[----:B------:R-:W-:Y:S05]  /*6680*/  BSYNC B1 ;  /* 0x0000000000017941 */ /* 0x000fea0003800000 */
.L_x_240:
        /* <DEDUP_REMOVED lines=9> */
.L_x_243:
[----:B------:R-:W-:Y:S05]  /*6720*/  BSYNC B1 ;  /* 0x0000000000017941 */ /* 0x000fea0003800000 */
.L_x_242:
        /* <DEDUP_REMOVED lines=9> */
.L_x_245:
[----:B------:R-:W-:Y:S05]  /*67c0*/  BSYNC B1 ;  /* 0x0000000000017941 */ /* 0x000fea0003800000 */
.L_x_244:
        /* <DEDUP_REMOVED lines=10> */
.L_x_247:
[----:B------:R-:W-:Y:S05]  /*6870*/  BSYNC B1 ;  /* 0x0000000000017941 */ /* 0x000fea0003800000 */
.L_x_246:
        /* <DEDUP_REMOVED lines=10> */
.L_x_249:
[----:B------:R-:W-:Y:S05]  /*6920*/  BSYNC B1 ;  /* 0x0000000000017941 */ /* 0x000fea0003800000 */
.L_x_248:
        /* <DEDUP_REMOVED lines=9> */
.L_x_251:
[----:B------:R-:W-:Y:S05]  /*69c0*/  BSYNC B1 ;  /* 0x0000000000017941 */ /* 0x000fea0003800000 */
.L_x_250:
        /* <DEDUP_REMOVED lines=9> */
.L_x_253:
[----:B------:R-:W-:Y:S05]  /*6a60*/  BSYNC B1 ;  /* 0x0000000000017941 */ /* 0x000fea0003800000 */
.L_x_252:
        /* <DEDUP_REMOVED lines=10> */
.L_x_255:
[----:B------:R-:W-:Y:S05]  /*6b10*/  BSYNC B1 ;  /* 0x0000000000017941 */ /* 0x000fea0003800000 */
.L_x_254:
        /* <DEDUP_REMOVED lines=10> */
.L_x_257:
[----:B------:R-:W-:Y:S05]  /*6bc0*/  BSYNC B1 ;  /* 0x0000000000017941 */ /* 0x000fea0003800000 */
.L_x_256:
        /* <DEDUP_REMOVED lines=9> */
.L_x_259:
[----:B------:R-:W-:Y:S05]  /*6c60*/  BSYNC B1 ;  /* 0x0000000000017941 */ /* 0x000fea0003800000 */
.L_x_258:
        /* <DEDUP_REMOVED lines=9> */
.L_x_261:
[----:B------:R-:W-:Y:S05]  /*6d00*/  BSYNC B1 ;  /* 0x0000000000017941 */ /* 0x000fea0003800000 */
.L_x_260:
        /* <DEDUP_REMOVED lines=10> */
.L_x_263:
[----:B------:R-:W-:Y:S05]  /*6db0*/  BSYNC B1 ;  /* 0x0000000000017941 */ /* 0x000fea0003800000 */
.L_x_262:
        /* <DEDUP_REMOVED lines=10> */
.L_x_265:
[----:B------:R-:W-:Y:S05]  /*6e60*/  BSYNC B1 ;  /* 0x0000000000017941 */ /* 0x000fea0003800000 */
.L_x_264:
        /* <DEDUP_REMOVED lines=9> */
.L_x_267:
[----:B------:R-:W-:Y:S05]  /*6f00*/  BSYNC B1 ;  /* 0x0000000000017941 */ /* 0x000fea0003800000 */
.L_x_266:
        /* <DEDUP_REMOVED lines=9> */
.L_x_269:
[----:B------:R-:W-:Y:S05]  /*6fa0*/  BSYNC B1 ;  /* 0x0000000000017941 */ /* 0x000fea0003800000 */
.L_x_268:
        /* <DEDUP_REMOVED lines=10> */
.L_x_271:
[----:B------:R-:W-:Y:S05]  /*7050*/  BSYNC B1 ;  /* 0x0000000000017941 */ /* 0x000fea0003800000 */
.L_x_270:
        /* <DEDUP_REMOVED lines=10> */
.L_x_273:
[----:B------:R-:W-:Y:S05]  /*7100*/  BSYNC B1 ;  /* 0x0000000000017941 */ /* 0x000fea0003800000 */
.L_x_272:
        /* <DEDUP_REMOVED lines=9> */
.L_x_275:
[----:B------:R-:W-:Y:S05]  /*71a0*/  BSYNC B1 ;  /* 0x0000000000017941 */ /* 0x000fea0003800000 */
.L_x_274:
        /* <DEDUP_REMOVED lines=9> */
.L_x_277:
[----:B------:R-:W-:Y:S05]  /*7240*/  BSYNC B1 ;  /* 0x0000000000017941 */ /* 0x000fea0003800000 */
.L_x_276:
        /* <DEDUP_REMOVED lines=10> */
.L_x_279:
[----:B------:R-:W-:Y:S05]  /*72f0*/  BSYNC B1 ;  /* 0x0000000000017941 */ /* 0x000fea0003800000 */
.L_x_278:
        /* <DEDUP_REMOVED lines=10> */
.L_x_281:
[----:B------:R-:W-:Y:S05]  /*73a0*/  BSYNC B1 ;  /* 0x0000000000017941 */ /* 0x000fea0003800000 */
.L_x_280:
[----:B-----5:R-:W-:Y:S01]  /*73b0*/  HADD2.F32 R3, -RZ, R24.H0_H0 ;  /* 0x20000018ff037230 */ /* 0x020fe20000004100 */
[----:B------:R-:W-:Y:S01]  /*73c0*/  ISETP.GT.AND P1, PT, R0, 0x8, P1 ;  /* 0x000000080000780c */ /* 0x000fe20000f24270 */
[----:B------:R-:W-:Y:S03]  /*73d0*/  BSSY B1, `(.L_x_282) ;  /* 0x0000007000017945 */ /* 0x000fe60003800000 */
[----:B01--4-:R-:W-:-:S04]  /*73e0*/  FMUL R6, R3, R156 ;  /* 0x0000009c03067220 */ /* 0x013fc80000400000 */
[----:B------:R-:W-:-:S05]  /*73f0*/  FFMA R6, R149, R155, R6 ;  /* 0x0000009b95067223 */ /* 0x000fca0000000006 */
[----:B------:R-:W-:-:S05]  /*7400*/  F2FP.F16.F32.PACK_AB R6, RZ, R6 ;  /* 0x00000006ff06723e */ /* 0x000fca00000000ff */
[----:B------:R0:W-:Y:S01]  /*7410*/  @P3 STG.E.U16 desc[UR36][R4.64+0x1f2], R6 ;  /* 0x0001f20604003986 */ /* 0x0001e2000c101524 */
[----:B------:R-:W-:Y:S05]  /*7420*/  @!P1 BRA `(.L_x_283) ;  /* 0x0000000000049947 */ /* 0x000fea0003800000 */
[----:B------:R1:W5:Y:S02]  /*7430*/  LDG.E.LTC128B.U16 R24, desc[UR36][R8.64+0x1f0] ;  /* 0x0001f02408187981 */ /* 0x000364000c1e1520 */
.L_x_283:
[----:B------:R-:W-:Y:S05]  /*7440*/  BSYNC B1 ;  /* 0x0000000000017941 */ /* 0x000fea0003800000 */
.L_x_282:
[----:B-----5:R-:W-:Y:S01]  /*7450*/  HADD2.F32 R3, -RZ, R24.H0_H0 ;  /* 0x20000018ff037230 */ /* 0x020fe20000004100 */
[----:B------:R-:W-:Y:S01]  /*7460*/  ISETP.GT.AND P0, PT, R0, 0x8, P0 ;  /* 0x000000080000780c */ /* 0x000fe20000704270 */
[----:B0-----:R-:W-:Y:S01]  /*7470*/  @P1 IMAD.MOV.U32 R4, RZ, RZ, R10 ;  /* 0x000000ffff041224 */ /* 0x001fe200078e000a */
[----:B------:R-:W-:Y:S01]  /*7480*/  BSSY B1, `(.L_x_284) ;  /* 0x0000008000017945 */ /* 0x000fe20003800000 */
[----:B------:R-:W-:Y:S02]  /*7490*/  @P1 IMAD.MOV.U32 R5, RZ, RZ, R11 ;  /* 0x000000ffff051224 */ /* 0x000fe400078e000b */
[----:B------:R-:W-:-:S04]  /*74a0*/  FMUL R3, R3, R156 ;  /* 0x0000009c03037220 */ /* 0x000fc80000400000 */
[----:B------:R-:W-:-:S05]  /*74b0*/  FFMA R3, R150, R155, R3 ;  /* 0x0000009b96037223 */ /* 0x000fca0000000003 */
[----:B------:R-:W-:-:S05]  /*74c0*/  F2FP.F16.F32.PACK_AB R3, RZ, R3 ;  /* 0x00000003ff03723e */ /* 0x000fca00000000ff */
[----:B------:R0:W-:Y:S01]  /*74d0*/  @P1 STG.E.U16 desc[UR36][R4.64+0x1f0], R3 ;  /* 0x0001f00304001986 */ /* 0x0001e2000c101524 */
[----:B------:R-:W-:Y:S05]  /*74e0*/  @!P0 BRA `(.L_x_285) ;  /* 0x0000000000048947 */ /* 0x000fea0003800000 */
[----:B------:R4:W5:Y:S02]  /*74f0*/  LDG.E.LTC128B.U16 R24, desc[UR36][R8.64+0x1f2] ;  /* 0x0001f22408187981 */ /* 0x000964000c1e1520 */
.L_x_285:
[----:B------:R-:W-:Y:S05]  /*7500*/  BSYNC B1 ;  /* 0x0000000000017941 */ /* 0x000fea0003800000 */
.L_x_284:
[----:B------:R-:W-:Y:S05]  /*7510*/  @!P0 BRA `(.L_x_286) ;  /* 0x0000002400308947 */ /* 0x000fea0003800000 */
[----:B0----5:R-:W-:-:S05]  /*7520*/  HADD2.F32 R3, -RZ, R24.H0_H0 ;  /* 0x20000018ff037230 */ /* 0x021fca0000004100 */
[----:B------:R-:W-:-:S04]  /*7530*/  FMUL R0, R3, R156 ;  /* 0x0000009c03007220 */ /* 0x000fc80000400000 */
[----:B------:R-:W-:-:S05]  /*7540*/  FFMA R0, R151, R155, R0 ;  /* 0x0000009b97007223 */ /* 0x000fca0000000000 */
[----:B------:R-:W-:-:S05]  /*7550*/  F2FP.F16.F32.PACK_AB R0, RZ, R0 ;  /* 0x00000000ff00723e */ /* 0x000fca00000000ff */
[----:B------:R0:W-:Y:S01]  /*7560*/  STG.E.U16 desc[UR36][R10.64+0x1f2], R0 ;  /* 0x0001f2000a007986 */ /* 0x0001e2000c101524 */
[----:B------:R-:W-:Y:S05]  /*7570*/  BRA `(.L_x_286) ;  /* 0x0000002400187947 */ /* 0x000fea0003800000 */
.L_x_33:
[----:B------:R-:W-:Y:S01]  /*7580*/  ISETP.GT.AND P0, PT, R3, 0x1, PT ;  /* 0x000000010300780c */ /* 0x000fe20003f04270 */
[----:B------:R-:W-:Y:S01]  /*7590*/  ULDC.64 UR4, c[0x0][0x5c0] ;  /* 0x0001700000047ab9 */ /* 0x000fe20000000a00 */
[-C--:B------:R-:W-:Y:S01]  /*75a0*/  FMUL R24, R24, R155.reuse ;  /* 0x0000009b18187220 */ /* 0x080fe20000400000 */
[-C--:B------:R-:W-:Y:S01]  /*75b0*/  FMUL R25, R25, R155.reuse ;  /* 0x0000009b19197220 */ /* 0x080fe20000400000 */
[----:B------:R-:W-:Y:S01]  /*75c0*/  ISETP.GT.AND P3, PT, R0, RZ, P0 ;  /* 0x000000ff0000720c */ /* 0x000fe20000764270 */
[-C--:B------:R-:W-:Y:S01]  /*75d0*/  FMUL R26, R26, R155.reuse ;  /* 0x0000009b1a1a7220 */ /* 0x080fe20000400000 */
[----:B------:R-:W-:Y:S01]  /*75e0*/  LEA R4, P4, R160, UR4, 0x1 ;  /* 0x00000004a0047c11 */ /* 0x000fe2000f8808ff */
[-C--:B------:R-:W-:Y:S01]  /*75f0*/  FMUL R27, R27, R155.reuse ;  /* 0x0000009b1b1b7220 */ /* 0x080fe20000400000 */
[----:B------:R-:W-:Y:S01]  /*7600*/  F2FP.F16.F32.PACK_AB R24, RZ, R24 ;  /* 0x00000018ff18723e */ /* 0x000fe200000000ff */
[-C--:B------:R-:W-:Y:S01]  /*7610*/  FMUL R28, R28, R155.reuse ;  /* 0x0000009b1c1c7220 */ /* 0x080fe20000400000 */
[----:B------:R-:W-:Y:S01]  /*7620*/  LEA.HI.X R5, R160, UR5, R153, 0x1, P4 ;  /* 0x00000005a0057c11 */ /* 0x000fe2000a0f0c99 */
[----:B------:R-:W-:Y:S01]  /*7630*/  FMUL R29, R29, R155 ;  /* 0x0000009b1d1d7220 */ /* 0x000fe20000400000 */
[----:B------:R-:W-:Y:S01]  /*7640*/  F2FP.F16.F32.PACK_AB R25, RZ, R25 ;  /* 0x00000019ff19723e */ /* 0x000fe200000000ff */
[-C--:B------:R-:W-:Y:S01]  /*7650*/  FMUL R30, R30, R155.reuse ;  /* 0x0000009b1e1e7220 */ /* 0x080fe20000400000 */
[----:B------:R-:W-:Y:S01]  /*7660*/  SHF.L.U64.HI R11, R10, 0x4, R11 ;  /* 0x000000040a0b7819 */ /* 0x000fe2000001020b */
[----:B------:R-:W-:Y:S01]  /*7670*/  @P1 STG.E.U16 desc[UR36][R4.64], R24 ;  /* 0x0000001804001986 */ /* 0x000fe2000c101524 */
[----:B------:R-:W-:Y:S01]  /*7680*/  ISETP.GT.AND P1, PT, R3, 0x8, PT ;  /* 0x000000080300780c */ /* 0x000fe20003f24270 */
[-C--:B------:R-:W-:Y:S01]  /*7690*/  FMUL R31, R31, R155.reuse ;  /* 0x0000009b1f1f7220 */ /* 0x080fe20000400000 */
[----:B------:R-:W-:Y:S01]  /*76a0*/  ISETP.GT.AND P4, PT, R0, 0x8, P0 ;  /* 0x000000080000780c */ /* 0x000fe20000784270 */
[----:B------:R-:W-:Y:S01]  /*76b0*/  @P3 STG.E.U16 desc[UR36][R4.64+0x2], R25 ;  /* 0x0000021904003986 */ /* 0x000fe2000c101524 */
[----:B------:R-:W-:Y:S01]  /*76c0*/  LEA R6, P3, R10, R4, 0x4 ;  /* 0x000000040a067211 */ /* 0x000fe200078620ff */
[-C--:B------:R-:W-:Y:S01]  /*76d0*/  FMUL R32, R32, R155.reuse ;  /* 0x0000009b20207220 */ /* 0x080fe20000400000 */
[C---:B------:R-:W-:Y:S01]  /*76e0*/  ISETP.GT.AND P2, PT, R0.reuse, 0x8, P2 ;  /* 0x000000080000780c */ /* 0x040fe20001744270 */
[-C--:B------:R-:W-:Y:S01]  /*76f0*/  FMUL R33, R33, R155.reuse ;  /* 0x0000009b21217220 */ /* 0x080fe20000400000 */
[----:B------:R-:W-:Y:S01]  /*7700*/  ISETP.GT.AND P0, PT, R3, 0x9, PT ;  /* 0x000000090300780c */ /* 0x000fe20003f04270 */
[----:B------:R-:W-:Y:S01]  /*7710*/  IMAD.X R7, R11, 0x1, R5, P3 ;  /* 0x000000010b077824 */ /* 0x000fe200018e0605 */
[----:B------:R-:W-:Y:S01]  /*7720*/  ISETP.GT.AND P5, PT, R0, RZ, P1 ;  /* 0x000000ff0000720c */ /* 0x000fe20000fa4270 */
[-C--:B------:R-:W-:Y:S01]  /*7730*/  FMUL R34, R34, R155.reuse ;  /* 0x0000009b22227220 */ /* 0x080fe20000400000 */
[----:B------:R-:W-:Y:S01]  /*7740*/  ISETP.GT.AND P3, PT, R0, RZ, P0 ;  /* 0x000000ff0000720c */ /* 0x000fe20000764270 */
[-C--:B------:R-:W-:Y:S01]  /*7750*/  FMUL R35, R35, R155.reuse ;  /* 0x0000009b23237220 */ /* 0x080fe20000400000 */
[----:B------:R-:W-:Y:S01]  /*7760*/  F2FP.F16.F32.PACK_AB R26, RZ, R26 ;  /* 0x0000001aff1a723e */ /* 0x000fe200000000ff */
[----:B------:R-:W-:Y:S01]  /*7770*/  FMUL R36, R36, R155 ;  /* 0x0000009b24247220 */ /* 0x000fe20000400000 */
[----:B------:R-:W-:Y:S01]  /*7780*/  F2FP.F16.F32.PACK_AB R27, RZ, R27 ;  /* 0x0000001bff1b723e */ /* 0x000fe200000000ff */
[----:B------:R-:W-:Y:S01]  /*7790*/  FMUL R37, R37, R155 ;  /* 0x0000009b25257220 */ /* 0x000fe20000400000 */
[----:B------:R-:W-:Y:S01]  /*77a0*/  F2FP.F16.F32.PACK_AB R28, RZ, R28 ;  /* 0x0000001cff1c723e */ /* 0x000fe200000000ff */
[----:B------:R-:W-:Y:S01]  /*77b0*/  @P2 STG.E.U16 desc[UR36][R6.64], R26 ;  /* 0x0000001a06002986 */ /* 0x000fe2000c101524 */
[----:B------:R-:W-:Y:S01]  /*77c0*/  F2FP.F16.F32.PACK_AB R29, RZ, R29 ;  /* 0x0000001dff1d723e */ /* 0x000fe200000000ff */
[-C--:B------:R-:W-:Y:S01]  /*77d0*/  FMUL R38, R38, R155.reuse ;  /* 0x0000009b26267220 */ /* 0x080fe20000400000 */
[C---:B------:R-:W-:Y:S01]  /*77e0*/  ISETP.GT.AND P2, PT, R0.reuse, 0x8, P1 ;  /* 0x000000080000780c */ /* 0x040fe20000f44270 */
[----:B------:R-:W-:Y:S01]  /*77f0*/  @P4 STG.E.U16 desc[UR36][R6.64+0x2], R27 ;  /* 0x0000021b06004986 */ /* 0x000fe2000c101524 */
[----:B------:R-:W-:Y:S01]  /*7800*/  ISETP.GT.AND P1, PT, R3, 0x10, PT ;  /* 0x000000100300780c */ /* 0x000fe20003f24270 */
[-C--:B------:R-:W-:Y:S01]  /*7810*/  FMUL R39, R39, R155.reuse ;  /* 0x0000009b27277220 */ /* 0x080fe20000400000 */
[----:B------:R-:W-:Y:S01]  /*7820*/  F2FP.F16.F32.PACK_AB R30, RZ, R30 ;  /* 0x0000001eff1e723e */ /* 0x000fe200000000ff */
[----:B------:R-:W-:Y:S01]  /*7830*/  @P5 STG.E.U16 desc[UR36][R4.64+0x10], R28 ;  /* 0x0000101c04005986 */ /* 0x000fe2000c101524 */
[----:B------:R-:W-:Y:S01]  /*7840*/  ISETP.GT.AND P4, PT, R0, RZ, P1 ;  /* 0x000000ff0000720c */ /* 0x000fe20000f84270 */
[----:B------:R-:W-:Y:S01]  /*7850*/  FMUL R40, R40, R155 ;  /* 0x0000009b28287220 */ /* 0x000fe20000400000 */
[----:B------:R-:W-:Y:S01]  /*7860*/  F2FP.F16.F32.PACK_AB R31, RZ, R31 ;  /* 0x0000001fff1f723e */ /* 0x000fe200000000ff */
[----:B------:R-:W-:Y:S01]  /*7870*/  @P3 STG.E.U16 desc[UR36][R4.64+0x12], R29 ;  /* 0x0000121d04003986 */ /* 0x000fe2000c101524 */
[----:B------:R-:W-:Y:S01]  /*7880*/  ISETP.GT.AND P3, PT, R0, 0x8, P0 ;  /* 0x000000080000780c */ /* 0x000fe20000764270 */
[-C--:B------:R-:W-:Y:S01]  /*7890*/  FMUL R41, R41, R155.reuse ;  /* 0x0000009b29297220 */ /* 0x080fe20000400000 */
[----:B------:R-:W-:Y:S01]  /*78a0*/  ISETP.GT.AND P0, PT, R3, 0x11, PT ;  /* 0x000000110300780c */ /* 0x000fe20003f04270 */
[----:B------:R-:W-:Y:S01]  /*78b0*/  @P2 STG.E.U16 desc[UR36][R6.64+0x10], R30 ;  /* 0x0000101e06002986 */ /* 0x000fe2000c101524 */
[----:B------:R-:W-:Y:S01]  /*78c0*/  F2FP.F16.F32.PACK_AB R32, RZ, R32 ;  /* 0x00000020ff20723e */ /* 0x000fe200000000ff */
[-C--:B------:R-:W-:Y:S01]  /*78d0*/  FMUL R42, R42, R155.reuse ;  /* 0x0000009b2a2a7220 */ /* 0x080fe20000400000 */
[C---:B------:R-:W-:Y:S01]  /*78e0*/  ISETP.GT.AND P5, PT, R0.reuse, RZ, P0 ;  /* 0x000000ff0000720c */ /* 0x040fe200007a4270 */
[-C--:B------:R-:W-:Y:S01]  /*78f0*/  FMUL R43, R43, R155.reuse ;  /* 0x0000009b2b2b7220 */ /* 0x080fe20000400000 */
[----:B------:R-:W-:Y:S01]  /*7900*/  ISETP.GT.AND P2, PT, R0, 0x8, P1 ;  /* 0x000000080000780c */ /* 0x000fe20000f44270 */
[-C--:B------:R-:W-:Y:S01]  /*7910*/  FMUL R44, R44, R155.reuse ;  /* 0x0000009b2c2c7220 */ /* 0x080fe20000400000 */
[----:B------:R-:W-:Y:S01]  /*7920*/  ISETP.GT.AND P1, PT, R3, 0x18, PT ;  /* 0x000000180300780c */ /* 0x000fe20003f24270 */
[----:B------:R-:W-:Y:S01]  /*7930*/  FMUL R45, R45, R155 ;  /* 0x0000009b2d2d7220 */ /* 0x000fe20000400000 */
[----:B------:R-:W-:Y:S01]  /*7940*/  F2FP.F16.F32.PACK_AB R33, RZ, R33 ;  /* 0x00000021ff21723e */ /* 0x000fe200000000ff */
[----:B------:R-:W-:Y:S01]  /*7950*/  @P3 STG.E.U16 desc[UR36][R6.64+0x12], R31 ;  /* 0x0000121f06003986 */ /* 0x000fe2000c101524 */
[----:B------:R-:W-:Y:S01]  /*7960*/  ISETP.GT.AND P3, PT, R0, 0x8, P0 ;  /* 0x000000080000780c */ /* 0x000fe20000764270 */
[-C--:B------:R-:W-:Y:S01]  /*7970*/  FMUL R46, R46, R155.reuse ;  /* 0x0000009b2e2e7220 */ /* 0x080fe20000400000 */
[----:B------:R-:W-:Y:S01]  /*7980*/  ISETP.GT.AND P0, PT, R3, 0x19, PT ;  /* 0x000000190300780c */ /* 0x000fe20003f04270 */
[----:B------:R-:W-:Y:S01]  /*7990*/  @P4 STG.E.U16 desc[UR36][R4.64+0x20], R32 ;  /* 0x0000202004004986 */ /* 0x000fe2000c101524 */
[C---:B------:R-:W-:Y:S01]  /*79a0*/  ISETP.GT.AND P4, PT, R0.reuse, RZ, P1 ;  /* 0x000000ff0000720c */ /* 0x040fe20000f84270 */
[-C--:B------:R-:W-:Y:S01]  /*79b0*/  FMUL R47, R47, R155.reuse ;  /* 0x0000009b2f2f7220 */ /* 0x080fe20000400000 */
[----:B------:R-:W-:Y:S01]  /*79c0*/  F2FP.F16.F32.PACK_AB R34, RZ, R34 ;  /* 0x00000022ff22723e */ /* 0x000fe200000000ff */
[----:B------:R-:W-:Y:S01]  /*79d0*/  @P5 STG.E.U16 desc[UR36][R4.64+0x22], R33 ;  /* 0x0000222104005986 */ /* 0x000fe2000c101524 */
[----:B------:R-:W-:Y:S01]  /*79e0*/  ISETP.GT.AND P5, PT, R0, RZ, P0 ;  /* 0x000000ff0000720c */ /* 0x000fe200007a4270 */
[----:B------:R-:W-:Y:S01]  /*79f0*/  FMUL R48, R48, R155 ;  /* 0x0000009b30307220 */ /* 0x000fe20000400000 */
[----:B------:R-:W-:Y:S01]  /*7a00*/  F2FP.F16.F32.PACK_AB R35, RZ, R35 ;  /* 0x00000023ff23723e */ /* 0x000fe200000000ff */
[----:B------:R-:W-:Y:S01]  /*7a10*/  @P2 STG.E.U16 desc[UR36][R6.64+0x20], R34 ;  /* 0x0000202206002986 */ /* 0x000fe2000c101524 */
[----:B------:R-:W-:Y:S01]  /*7a20*/  F2FP.F16.F32.PACK_AB R36, RZ, R36 ;  /* 0x00000024ff24723e */ /* 0x000fe200000000ff */
[-C--:B------:R-:W-:Y:S01]  /*7a30*/  FMUL R49, R49, R155.reuse ;  /* 0x0000009b31317220 */ /* 0x080fe20000400000 */
[----:B------:R-:W-:Y:S01]  /*7a40*/  ISETP.GT.AND P2, PT, R0, 0x8, P1 ;  /* 0x000000080000780c */ /* 0x000fe20000f44270 */
[----:B------:R-:W-:Y:S01]  /*7a50*/  @P3 STG.E.U16 desc[UR36][R6.64+0x22], R35 ;  /* 0x0000222306003986 */ /* 0x000fe2000c101524 */
[----:B------:R-:W-:Y:S01]  /*7a60*/  ISETP.GT.AND P1, PT, R3, 0x20, PT ;  /* 0x000000200300780c */ /* 0x000fe20003f24270 */
[----:B------:R-:W-:Y:S01]  /*7a70*/  FMUL R50, R50, R155 ;  /* 0x0000009b32327220 */ /* 0x000fe20000400000 */
[----:B------:R-:W-:Y:S01]  /*7a80*/  F2FP.F16.F32.PACK_AB R37, RZ, R37 ;  /* 0x00000025ff25723e */ /* 0x000fe200000000ff */
[----:B------:R-:W-:Y:S01]  /*7a90*/  @P4 STG.E.U16 desc[UR36][R4.64+0x30], R36 ;  /* 0x0000302404004986 */ /* 0x000fe2000c101524 */
[C---:B------:R-:W-:Y:S01]  /*7aa0*/  ISETP.GT.AND P3, PT, R0.reuse, 0x8, P0 ;  /* 0x000000080000780c */ /* 0x040fe20000764270 */
[-C--:B------:R-:W-:Y:S01]  /*7ab0*/  FMUL R51, R51, R155.reuse ;  /* 0x0000009b33337220 */ /* 0x080fe20000400000 */
[----:B------:R-:W-:Y:S01]  /*7ac0*/  ISETP.GT.AND P0, PT, R3, 0x21, PT ;  /* 0x000000210300780c */ /* 0x000fe20003f04270 */
[----:B------:R-:W-:Y:S01]  /*7ad0*/  @P5 STG.E.U16 desc[UR36][R4.64+0x32], R37 ;  /* 0x0000322504005986 */ /* 0x000fe2000c101524 */
[----:B------:R-:W-:Y:S01]  /*7ae0*/  ISETP.GT.AND P4, PT, R0, RZ, P1 ;  /* 0x000000ff0000720c */ /* 0x000fe20000f84270 */
[-C--:B------:R-:W-:Y:S01]  /*7af0*/  FMUL R52, R52, R155.reuse ;  /* 0x0000009b34347220 */ /* 0x080fe20000400000 */
[----:B------:R-:W-:Y:S01]  /*7b00*/  F2FP.F16.F32.PACK_AB R38, RZ, R38 ;  /* 0x00000026ff26723e */ /* 0x000fe200000000ff */
[-C--:B------:R-:W-:Y:S01]  /*7b10*/  FMUL R53, R53, R155.reuse ;  /* 0x0000009b35357220 */ /* 0x080fe20000400000 */
        /* <DEDUP_REMOVED lines=325> */
[----:B------:R-:W-:Y:S01]  /*8f70*/  FMUL R151, R151, R155 ;  /* 0x0000009b97977220 */ /* 0x000fe20000400000 */
[----:B------:R-:W-:Y:S01]  /*8f80*/  ISETP.GT.AND P2, PT, R0, 0x8, P1 ;  /* 0x000000080000780c */ /* 0x000fe20000f44270 */
[----:B------:R-:W-:Y:S01]  /*8f90*/  @P3 STG.E.U16 desc[UR36][R6.64+0x132], R103 ;  /* 0x0001326706003986 */ /* 0x000fe2000c101524 */
[----:B------:R-:W-:-:S02]  /*8fa0*/  ISETP.GT.AND P1, PT, R3, 0xa8, PT ;  /* 0x000000a80300780c */ /* 0x000fc40003f24270 */
[----:B------:R-:W-:Y:S01]  /*8fb0*/  F2FP.F16.F32.PACK_AB R105, RZ, R105 ;  /* 0x00000069ff69723e */ /* 0x000fe200000000ff */
[----:B------:R-:W-:Y:S01]  /*8fc0*/  @P4 STG.E.U16 desc[UR36][R4.64+0x140], R104 ;  /* 0x0001406804004986 */ /* 0x000fe2000c101524 */
[C---:B------:R-:W-:Y:S02]  /*8fd0*/  ISETP.GT.AND P3, PT, R0.reuse, 0x8, P0 ;  /* 0x000000080000780c */ /* 0x040fe40000764270 */
[----:B------:R-:W-:Y:S01]  /*8fe0*/  ISETP.GT.AND P0, PT, R3, 0xa9, PT ;  /* 0x000000a90300780c */ /* 0x000fe20003f04270 */
[----:B------:R-:W-:Y:S01]  /*8ff0*/  @P5 STG.E.U16 desc[UR36][R4.64+0x142], R105 ;  /* 0x0001426904005986 */ /* 0x000fe2000c101524 */
[C---:B------:R-:W-:Y:S02]  /*9000*/  ISETP.GT.AND P4, PT, R0.reuse, RZ, P1 ;  /* 0x000000ff0000720c */ /* 0x040fe40000f84270 */
[----:B------:R-:W-:Y:S02]  /*9010*/  F2FP.F16.F32.PACK_AB R106, RZ, R106 ;  /* 0x0000006aff6a723e */ /* 0x000fe400000000ff */
[----:B------:R-:W-:-:S02]  /*9020*/  ISETP.GT.AND P5, PT, R0, RZ, P0 ;  /* 0x000000ff0000720c */ /* 0x000fc400007a4270 */
[----:B------:R-:W-:Y:S01]  /*9030*/  F2FP.F16.F32.PACK_AB R107, RZ, R107 ;  /* 0x0000006bff6b723e */ /* 0x000fe200000000ff */
[----:B------:R-:W-:Y:S01]  /*9040*/  @P2 STG.E.U16 desc[UR36][R6.64+0x140], R106 ;  /* 0x0001406a06002986 */ /* 0x000fe2000c101524 */
[----:B------:R-:W-:Y:S02]  /*9050*/  F2FP.F16.F32.PACK_AB R108, RZ, R108 ;  /* 0x0000006cff6c723e */ /* 0x000fe400000000ff */
[C---:B------:R-:W-:Y:S01]  /*9060*/  ISETP.GT.AND P2, PT, R0.reuse, 0x8, P1 ;  /* 0x000000080000780c */ /* 0x040fe20000f44270 */
[----:B------:R-:W-:Y:S01]  /*9070*/  @P3 STG.E.U16 desc[UR36][R6.64+0x142], R107 ;  /* 0x0001426b06003986 */ /* 0x000fe2000c101524 */
[----:B------:R-:W-:Y:S02]  /*9080*/  ISETP.GT.AND P1, PT, R3, 0xb0, PT ;  /* 0x000000b00300780c */ /* 0x000fe40003f24270 */
[----:B------:R-:W-:Y:S01]  /*9090*/  F2FP.F16.F32.PACK_AB R109, RZ, R109 ;  /* 0x0000006dff6d723e */ /* 0x000fe200000000ff */
[----:B------:R-:W-:Y:S01]  /*90a0*/  @P4 STG.E.U16 desc[UR36][R4.64+0x150], R108 ;  /* 0x0001506c04004986 */ /* 0x000fe2000c101524 */
[----:B------:R-:W-:-:S02]  /*90b0*/  ISETP.GT.AND P3, PT, R0, 0x8, P0 ;  /* 0x000000080000780c */ /* 0x000fc40000764270 */
[----:B------:R-:W-:Y:S01]  /*90c0*/  ISETP.GT.AND P0, PT, R3, 0xb1, PT ;  /* 0x000000b10300780c */ /* 0x000fe20003f04270 */
[----:B------:R-:W-:Y:S01]  /*90d0*/  @P5 STG.E.U16 desc[UR36][R4.64+0x152], R109 ;  /* 0x0001526d04005986 */ /* 0x000fe2000c101524 */
[C---:B------:R-:W-:Y:S02]  /*90e0*/  ISETP.GT.AND P4, PT, R0.reuse, RZ, P1 ;  /* 0x000000ff0000720c */ /* 0x040fe40000f84270 */
[----:B------:R-:W-:Y:S02]  /*90f0*/  F2FP.F16.F32.PACK_AB R110, RZ, R110 ;  /* 0x0000006eff6e723e */ /* 0x000fe400000000ff */
[----:B------:R-:W-:Y:S02]  /*9100*/  ISETP.GT.AND P5, PT, R0, RZ, P0 ;  /* 0x000000ff0000720c */ /* 0x000fe400007a4270 */
[----:B------:R-:W-:Y:S01]  /*9110*/  F2FP.F16.F32.PACK_AB R111, RZ, R111 ;  /* 0x0000006fff6f723e */ /* 0x000fe200000000ff */
[----:B------:R-:W-:Y:S01]  /*9120*/  @P2 STG.E.U16 desc[UR36][R6.64+0x150], R110 ;  /* 0x0001506e06002986 */ /* 0x000fe2000c101524 */
[----:B------:R-:W-:-:S02]  /*9130*/  F2FP.F16.F32.PACK_AB R112, RZ, R112 ;  /* 0x00000070ff70723e */ /* 0x000fc400000000ff */
[C---:B------:R-:W-:Y:S01]  /*9140*/  ISETP.GT.AND P2, PT, R0.reuse, 0x8, P1 ;  /* 0x000000080000780c */ /* 0x040fe20000f44270 */
[----:B------:R-:W-:Y:S01]  /*9150*/  @P3 STG.E.U16 desc[UR36][R6.64+0x152], R111 ;  /* 0x0001526f06003986 */ /* 0x000fe2000c101524 */
[C---:B------:R-:W-:Y:S02]  /*9160*/  ISETP.GT.AND P1, PT, R3.reuse, 0xb8, PT ;  /* 0x000000b80300780c */ /* 0x040fe40003f24270 */
[----:B------:R-:W-:Y:S01]  /*9170*/  F2FP.F16.F32.PACK_AB R113, RZ, R113 ;  /* 0x00000071ff71723e */ /* 0x000fe200000000ff */
[----:B------:R-:W-:Y:S01]  /*9180*/  @P4 STG.E.U16 desc[UR36][R4.64+0x160], R112 ;  /* 0x0001607004004986 */ /* 0x000fe2000c101524 */
[C---:B------:R-:W-:Y:S02]  /*9190*/  ISETP.GT.AND P3, PT, R0.reuse, 0x8, P0 ;  /* 0x000000080000780c */ /* 0x040fe40000764270 */
[----:B------:R-:W-:Y:S01]  /*91a0*/  ISETP.GT.AND P0, PT, R3, 0xb9, PT ;  /* 0x000000b90300780c */ /* 0x000fe20003f04270 */
[----:B------:R-:W-:Y:S01]  /*91b0*/  @P5 STG.E.U16 desc[UR36][R4.64+0x162], R113 ;  /* 0x0001627104005986 */ /* 0x000fe2000c101524 */
[----:B------:R-:W-:-:S02]  /*91c0*/  ISETP.GT.AND P4, PT, R0, RZ, P1 ;  /* 0x000000ff0000720c */ /* 0x000fc40000f84270 */
[----:B------:R-:W-:Y:S02]  /*91d0*/  F2FP.F16.F32.PACK_AB R114, RZ, R114 ;  /* 0x00000072ff72723e */ /* 0x000fe400000000ff */
[C---:B------:R-:W-:Y:S02]  /*91e0*/  ISETP.GT.AND P5, PT, R0.reuse, RZ, P0 ;  /* 0x000000ff0000720c */ /* 0x040fe400007a4270 */
[----:B------:R-:W-:Y:S01]  /*91f0*/  F2FP.F16.F32.PACK_AB R115, RZ, R115 ;  /* 0x00000073ff73723e */ /* 0x000fe200000000ff */
[----:B------:R-:W-:Y:S01]  /*9200*/  @P2 STG.E.U16 desc[UR36][R6.64+0x160], R114 ;  /* 0x0001607206002986 */ /* 0x000fe2000c101524 */
[----:B------:R-:W-:Y:S02]  /*9210*/  F2FP.F16.F32.PACK_AB R116, RZ, R116 ;  /* 0x00000074ff74723e */ /* 0x000fe400000000ff */
        /* <DEDUP_REMOVED lines=65> */
[----:B------:R-:W-:Y:S02]  /*9630*/  ISETP.GT.AND P5, PT, R0, RZ, P0 ;  /* 0x000000ff0000720c */ /* 0x000fe400007a4270 */
[----:B------:R-:W-:Y:S02]  /*9640*/  F2FP.F16.F32.PACK_AB R134, RZ, R134 ;  /* 0x00000086ff86723e */ /* 0x000fe400000000ff */
[----:B------:R-:W-:Y:S02]  /*9650*/  F2FP.F16.F32.PACK_AB R135, RZ, R135 ;  /* 0x00000087ff87723e */ /* 0x000fe400000000ff */
[----:B------:R-:W-:Y:S01]  /*9660*/  F2FP.F16.F32.PACK_AB R136, RZ, R136 ;  /* 0x00000088ff88723e */ /* 0x000fe200000000ff */
[----:B------:R-:W-:Y:S01]  /*9670*/  @P2 STG.E.U16 desc[UR36][R6.64+0x1b0], R134 ;  /* 0x0001b08606002986 */ /* 0x000fe2000c101524 */
[----:B------:R-:W-:-:S02]  /*9680*/  F2FP.F16.F32.PACK_AB R137, RZ, R137 ;  /* 0x00000089ff89723e */ /* 0x000fc400000000ff */
[C---:B------:R-:W-:Y:S01]  /*9690*/  ISETP.GT.AND P1, PT, R0.reuse, 0x8, P1 ;  /* 0x000000080000780c */ /* 0x040fe20000f24270 */
[----:B------:R-:W-:Y:S01]  /*96a0*/  @P3 STG.E.U16 desc[UR36][R6.64+0x1b2], R135 ;  /* 0x0001b28706003986 */ /* 0x000fe2000c101524 */
[C---:B------:R-:W-:Y:S02]  /*96b0*/  ISETP.GT.AND P2, PT, R0.reuse, 0x8, P0 ;  /* 0x000000080000780c */ /* 0x040fe40000744270 */
[C---:B------:R-:W-:Y:S01]  /*96c0*/  ISETP.GT.AND P0, PT, R3.reuse, 0xe9, PT ;  /* 0x000000e90300780c */ /* 0x040fe20003f04270 */
[----:B------:R-:W-:Y:S01]  /*96d0*/  @P4 STG.E.U16 desc[UR36][R4.64+0x1c0], R136 ;  /* 0x0001c08804004986 */ /* 0x000fe2000c101524 */
[----:B------:R-:W-:Y:S02]  /*96e0*/  ISETP.GT.AND P4, PT, R3, 0xe8, PT ;  /* 0x000000e80300780c */ /* 0x000fe40003f84270 */
[----:B------:R-:W-:Y:S01]  /*96f0*/  F2FP.F16.F32.PACK_AB R138, RZ, R138 ;  /* 0x0000008aff8a723e */ /* 0x000fe200000000ff */
[----:B------:R-:W-:Y:S01]  /*9700*/  @P5 STG.E.U16 desc[UR36][R4.64+0x1c2], R137 ;  /* 0x0001c28904005986 */ /* 0x000fe2000c101524 */
[----:B------:R-:W-:-:S02]  /*9710*/  ISETP.GT.AND P5, PT, R0, RZ, P4 ;  /* 0x000000ff0000720c */ /* 0x000fc400027a4270 */
[----:B------:R-:W-:Y:S01]  /*9720*/  F2FP.F16.F32.PACK_AB R139, RZ, R139 ;  /* 0x0000008bff8b723e */ /* 0x000fe200000000ff */
[----:B------:R-:W-:Y:S01]  /*9730*/  @P1 STG.E.U16 desc[UR36][R6.64+0x1c0], R138 ;  /* 0x0001c08a06001986 */ /* 0x000fe2000c101524 */
[----:B------:R-:W-:Y:S02]  /*9740*/  F2FP.F16.F32.PACK_AB R140, RZ, R140 ;  /* 0x0000008cff8c723e */ /* 0x000fe400000000ff */
[C---:B------:R-:W-:Y:S01]  /*9750*/  ISETP.GT.AND P3, PT, R0.reuse, RZ, P0 ;  /* 0x000000ff0000720c */ /* 0x040fe20000764270 */
[----:B------:R-:W-:Y:S01]  /*9760*/  @P2 STG.E.U16 desc[UR36][R6.64+0x1c2], R139 ;  /* 0x0001c28b06002986 */ /* 0x000fe2000c101524 */
[C---:B------:R-:W-:Y:S02]  /*9770*/  ISETP.GT.AND P4, PT, R0.reuse, 0x8, P4 ;  /* 0x000000080000780c */ /* 0x040fe40002784270 */
[----:B------:R-:W-:Y:S02]  /*9780*/  F2FP.F16.F32.PACK_AB R141, RZ, R141 ;  /* 0x0000008dff8d723e */ /* 0x000fe400000000ff */
[----:B------:R-:W-:Y:S01]  /*9790*/  F2FP.F16.F32.PACK_AB R142, RZ, R142 ;  /* 0x0000008eff8e723e */ /* 0x000fe200000000ff */
[----:B------:R-:W-:Y:S01]  /*97a0*/  @P5 STG.E.U16 desc[UR36][R4.64+0x1d0], R140 ;  /* 0x0001d08c04005986 */ /* 0x000fe2000c101524 */
[----:B------:R-:W-:-:S02]  /*97b0*/  ISETP.GT.AND P5, PT, R0, 0x8, P0 ;  /* 0x000000080000780c */ /* 0x000fc400007a4270 */
[----:B------:R-:W-:Y:S02]  /*97c0*/  F2FP.F16.F32.PACK_AB R143, RZ, R143 ;  /* 0x0000008fff8f723e */ /* 0x000fe400000000ff */
[C---:B------:R-:W-:Y:S01]  /*97d0*/  ISETP.GT.AND P0, PT, R3.reuse, 0xf1, PT ;  /* 0x000000f10300780c */ /* 0x040fe20003f04270 */
[----:B------:R-:W-:Y:S01]  /*97e0*/  @P3 STG.E.U16 desc[UR36][R4.64+0x1d2], R141 ;  /* 0x0001d28d04003986 */ /* 0x000fe2000c101524 */
[----:B------:R-:W-:Y:S02]  /*97f0*/  ISETP.GT.AND P3, PT, R3, 0xf0, PT ;  /* 0x000000f00300780c */ /* 0x000fe40003f64270 */
[----:B------:R-:W-:Y:S01]  /*9800*/  F2FP.F16.F32.PACK_AB R144, RZ, R144 ;  /* 0x00000090ff90723e */ /* 0x000fe200000000ff */
[----:B------:R-:W-:Y:S01]  /*9810*/  @P4 STG.E.U16 desc[UR36][R6.64+0x1d0], R142 ;  /* 0x0001d08e06004986 */ /* 0x000fe2000c101524 */
[C---:B------:R-:W-:Y:S02]  /*9820*/  ISETP.GT.AND P4, PT, R0.reuse, RZ, P3 ;  /* 0x000000ff0000720c */ /* 0x040fe40001f84270 */
[----:B------:R-:W-:Y:S01]  /*9830*/  F2FP.F16.F32.PACK_AB R145, RZ, R145 ;  /* 0x00000091ff91723e */ /* 0x000fe200000000ff */
[----:B------:R-:W-:Y:S01]  /*9840*/  @P5 STG.E.U16 desc[UR36][R6.64+0x1d2], R143 ;  /* 0x0001d28f06005986 */ /* 0x000fe2000c101524 */
[----:B------:R-:W-:-:S02]  /*9850*/  ISETP.GT.AND P5, PT, R0, RZ, P0 ;  /* 0x000000ff0000720c */ /* 0x000fc400007a4270 */
[C---:B------:R-:W-:Y:S02]  /*9860*/  ISETP.GT.AND P2, PT, R3.reuse, 0xf8, PT ;  /* 0x000000f80300780c */ /* 0x040fe40003f44270 */
[----:B------:R-:W-:Y:S02]  /*9870*/  ISETP.GT.AND P1, PT, R3, 0xf9, PT ;  /* 0x000000f90300780c */ /* 0x000fe40003f24270 */
[C---:B------:R-:W-:Y:S02]  /*9880*/  ISETP.GT.AND P3, PT, R0.reuse, 0x8, P3 ;  /* 0x000000080000780c */ /* 0x040fe40001f64270 */
[C---:B------:R-:W-:Y:S01]  /*9890*/  ISETP.GT.AND P0, PT, R0.reuse, 0x8, P0 ;  /* 0x000000080000780c */ /* 0x040fe20000704270 */
[----:B------:R-:W-:Y:S01]  /*98a0*/  @P4 STG.E.U16 desc[UR36][R4.64+0x1e0], R144 ;  /* 0x0001e09004004986 */ /* 0x000fe2000c101524 */
[C---:B------:R-:W-:Y:S02]  /*98b0*/  ISETP.GT.AND P4, PT, R0.reuse, RZ, P1 ;  /* 0x000000ff0000720c */ /* 0x040fe40000f84270 */
[----:B------:R-:W-:Y:S01]  /*98c0*/  F2FP.F16.F32.PACK_AB R146, RZ, R146 ;  /* 0x00000092ff92723e */ /* 0x000fe200000000ff */
[----:B------:R-:W-:Y:S01]  /*98d0*/  @P5 STG.E.U16 desc[UR36][R4.64+0x1e2], R145 ;  /* 0x0001e29104005986 */ /* 0x000fe2000c101524 */
[----:B------:R-:W-:-:S02]  /*98e0*/  ISETP.GT.AND P5, PT, R0, RZ, P2 ;  /* 0x000000ff0000720c */ /* 0x000fc400017a4270 */
[C---:B------:R-:W-:Y:S02]  /*98f0*/  ISETP.GT.AND P2, PT, R0.reuse, 0x8, P2 ;  /* 0x000000080000780c */ /* 0x040fe40001744270 */
[----:B------:R-:W-:Y:S01]  /*9900*/  F2FP.F16.F32.PACK_AB R147, RZ, R147 ;  /* 0x00000093ff93723e */ /* 0x000fe200000000ff */
[----:B------:R-:W-:Y:S01]  /*9910*/  @P3 STG.E.U16 desc[UR36][R6.64+0x1e0], R146 ;  /* 0x0001e09206003986 */ /* 0x000fe2000c101524 */
[----:B------:R-:W-:Y:S02]  /*9920*/  ISETP.GT.AND P1, PT, R0, 0x8, P1 ;  /* 0x000000080000780c */ /* 0x000fe40000f24270 */
[----:B------:R-:W-:Y:S01]  /*9930*/  F2FP.F16.F32.PACK_AB R148, RZ, R148 ;  /* 0x00000094ff94723e */ /* 0x000fe200000000ff */
[----:B------:R-:W-:Y:S01]  /*9940*/  @P0 STG.E.U16 desc[UR36][R6.64+0x1e2], R147 ;  /* 0x0001e29306000986 */ /* 0x000fe2000c101524 */
[----:B------:R-:W-:Y:S02]  /*9950*/  F2FP.F16.F32.PACK_AB R149, RZ, R149 ;  /* 0x00000095ff95723e */ /* 0x000fe400000000ff */
[----:B------:R-:W-:Y:S01]  /*9960*/  F2FP.F16.F32.PACK_AB R150, RZ, R150 ;  /* 0x00000096ff96723e */ /* 0x000fe200000000ff */
[----:B------:R-:W-:Y:S01]  /*9970*/  @P5 STG.E.U16 desc[UR36][R4.64+0x1f0], R148 ;  /* 0x0001f09404005986 */ /* 0x000fe2000c101524 */
[----:B------:R-:W-:-:S03]  /*9980*/  F2FP.F16.F32.PACK_AB R151, RZ, R151 ;  /* 0x00000097ff97723e */ /* 0x000fc600000000ff */
[----:B------:R0:W-:Y:S02]  /*9990*/  @P4 STG.E.U16 desc[UR36][R4.64+0x1f2], R149 ;  /* 0x0001f29504004986 */ /* 0x0001e4000c101524 */
[----:B0-----:R-:W-:Y:S02]  /*99a0*/  @P2 IMAD.MOV.U32 R4, RZ, RZ, R6 ;  /* 0x000000ffff042224 */ /* 0x001fe400078e0006 */
[----:B------:R-:W-:-:S05]  /*99b0*/  @P2 IMAD.MOV.U32 R5, RZ, RZ, R7 ;  /* 0x000000ffff052224 */ /* 0x000fca00078e0007 */
[----:B------:R0:W-:Y:S04]  /*99c0*/  @P2 STG.E.U16 desc[UR36][R4.64+0x1f0], R150 ;  /* 0x0001f09604002986 */ /* 0x0001e8000c101524 */
[----:B------:R0:W-:Y:S02]  /*99d0*/  @P1 STG.E.U16 desc[UR36][R6.64+0x1f2], R151 ;  /* 0x0001f29706001986 */ /* 0x0001e4000c101524 */
.L_x_286:
[----:B------:R-:W-:Y:S05]  /*99e0*/  BSYNC B0 ;  /* 0x0000000000007941 */ /* 0x000fea0003800000 */
.L_x_32:
[----:B------:R-:W-:Y:S01]  /*99f0*/  ULDC UR4, c[0x0][0xc] ;  /* 0x0000030000047ab9 */ /* 0x000fe20000000800 */
[----:B------:R-:W-:Y:S01]  /*9a00*/  ULDC UR5, c[0x0][0x10] ;  /* 0x0000040000057ab9 */ /* 0x000fe20000000800 */
[----:B0-----:R-:W0:Y:S01]  /*9a10*/  LDC R3, c[0x0][0x14] ;  /* 0x00000500ff037b82 */ /* 0x001e220000000800 */
[----:B------:R-:W-:Y:S01]  /*9a20*/  UIMAD.WIDE.U32 UR4, UR4, UR5, URZ ;  /* 0x00000005040472a5 */ /* 0x000fe2000f8e003f */
[----:B------:R-:W-:Y:S01]  /*9a30*/  PRMT R0, RZ, 0x7610, R0 ;  /* 0x00007610ff007816 */ /* 0x000fe20000000000 */
[----:B------:R-:W-:Y:S02]  /*9a40*/  IMAD.MOV.U32 R153, RZ, RZ, -0x1 ;  /* 0xffffffffff997424 */ /* 0x000fe400078e00ff */
[----:B------:R-:W-:Y:S02]  /*9a50*/  IMAD.MOV.U32 R23, RZ, RZ, -0x1 ;  /* 0xffffffffff177424 */ /* 0x000fe400078e00ff */
[----:B0-----:R-:W-:-:S04]  /*9a60*/  IMAD.WIDE.U32 R16, R3, UR4, R16 ;  /* 0x0000000403107c25 */ /* 0x001fc8000f8e0010 */
[----:B------:R-:W-:Y:S01]  /*9a70*/  IMAD R3, R3, UR5, RZ ;  /* 0x0000000503037c24 */ /* 0x000fe2000f8e02ff */
[----:B------:R-:W-:Y:S02]  /*9a80*/  ULDC.64 UR4, c[0x0][0x650] ;  /* 0x0001940000047ab9 */ /* 0x000fe40000000a00 */
[----:B------:R-:W-:Y:S01]  /*9a90*/  ISETP.GE.U32.AND P0, PT, R16, UR4, PT ;  /* 0x0000000410007c0c */ /* 0x000fe2000bf06070 */
[----:B------:R-:W-:-:S05]  /*9aa0*/  IMAD.IADD R17, R17, 0x1, R3 ;  /* 0x0000000111117824 */ /* 0x000fca00078e0203 */
[----:B------:R-:W-:-:S13]  /*9ab0*/  ISETP.GE.U32.AND.EX P0, PT, R17, UR5, PT, P0 ;  /* 0x0000000511007c0c */ /* 0x000fda000bf06100 */
[----:B------:R-:W-:Y:S05]  /*9ac0*/  @P0 BRA `(.L_x_287) ;  /* 0x0000000400640947 */ /* 0x000fea0003800000 */
[----:B------:R-:W0:Y:S01]  /*9ad0*/  S2R R12, SR_CTAID.X ;  /* 0x00000000000c7919 */ /* 0x000e220000002500 */
[----:B------:R-:W0:Y:S01]  /*9ae0*/  LDC.64 R10, c[0x0][0x628] ;  /* 0x00018a00ff0a7b82 */ /* 0x000e220000000a00 */
[----:B------:R-:W-:Y:S01]  /*9af0*/  ULDC UR4, c[0x0][0x150] ;  /* 0x0000540000047ab9 */ /* 0x000fe20000000800 */
[----:B-1234-:R-:W-:Y:S01]  /*9b00*/  IMAD.MOV.U32 R8, RZ, RZ, R16 ;  /* 0x000000ffff087224 */ /* 0x01efe200078e0010 */
[----:B-----5:R-:W1:Y:S01]  /*9b10*/  S2R R24, SR_CTAID.Y ;  /* 0x0000000000187919 */ /* 0x020e620000002600 */
[----:B------:R-:W-:-:S04]  /*9b20*/  IMAD.MOV.U32 R9, RZ, RZ, R17 ;  /* 0x000000ffff097224 */ /* 0x000fc800078e0011 */
[----:B------:R-:W2:Y:S08]  /*9b30*/  LDC R21, c[0x0][0x144] ;  /* 0x00005100ff157b82 */ /* 0x000eb00000000800 */
[----:B------:R-:W3:Y:S08]  /*9b40*/  LDC R0, c[0x0][0x630] ;  /* 0x00018c00ff007b82 */ /* 0x000ef00000000800 */
[----:B------:R-:W4:Y:S01]  /*9b50*/  LDC.64 R14, c[0x0][0x620] ;  /* 0x00018800ff0e7b82 */ /* 0x000f220000000a00 */
[----:B0-----:R-:W-:-:S04]  /*9b60*/  ISETP.NE.U32.AND P0, PT, R10, RZ, PT ;  /* 0x000000ff0a00720c */ /* 0x001fc80003f05070 */
[----:B------:R-:W-:Y:S02]  /*9b70*/  ISETP.NE.AND.EX P0, PT, R11, RZ, PT, P0 ;  /* 0x000000ff0b00720c */ /* 0x000fe40003f05300 */
[----:B------:R-:W-:-:S05]  /*9b80*/  I2FP.F32.U32 R3, R12 ;  /* 0x0000000c00037245 */ /* 0x000fca0000201000 */
[----:B------:R-:W-:-:S04]  /*9b90*/  FMUL R3, R3, UR4 ;  /* 0x0000000403037c20 */ /* 0x000fc80008400000 */
[----:B------:R0:W0:Y:S02]  /*9ba0*/  F2I.U32.TRUNC.NTZ R20, R3 ;  /* 0x0000000300147305 */ /* 0x000024000020f000 */
[----:B-123--:R-:W-:Y:S05]  /*9bb0*/  @!P0 BRA `(.L_x_288) ;  /* 0x0000000000288947 */ /* 0x00efea0003800000 */
[----:B0-----:R-:W0:Y:S02]  /*9bc0*/  LDC R3, c[0x0][0x634] ;  /* 0x00018d00ff037b82 */ /* 0x001e240000000800 */
        /* <DEDUP_REMOVED lines=9> */
.L_x_288:
[----:B------:R-:W1:Y:S01]  /*9c60*/  LDC.64 R28, c[0x0][0x640] ;  /* 0x00019000ff1c7b82 */ /* 0x000e620000000a00 */
[-CC-:B------:R-:W-:Y:S01]  /*9c70*/  SHF.R.U64 R23, R8, R0.reuse, R9.reuse ;  /* 0x0000000008177219 */ /* 0x180fe20000001209 */
[----:B0-----:R-:W-:Y:S01]  /*9c80*/  IMAD.MOV R20, RZ, RZ, -R20 ;  /* 0x000000ffff147224 */ /* 0x001fe200078e0a14 */
[----:B------:R-:W-:Y:S01]  /*9c90*/  SHF.R.U32.HI R0, RZ, R0, R9 ;  /* 0x00000000ff007219 */ /* 0x000fe20000011609 */
[----:B------:R-:W-:Y:S01]  /*9ca0*/  ULDC UR4, c[0x0][0x154] ;  /* 0x0000550000047ab9 */ /* 0x000fe20000000800 */
[----:B------:R-:W-:Y:S01]  /*9cb0*/  IADD3 R3, P0, RZ, -R23, RZ ;  /* 0x80000017ff037210 */ /* 0x000fe20007f1e0ff */
[----:B------:R-:W-:Y:S02]  /*9cc0*/  IMAD R21, R21, R20, R12 ;  /* 0x0000001415157224 */ /* 0x000fe400078e020c */
[----:B------:R-:W0:Y:S01]  /*9cd0*/  LDC R6, c[0x0][0x618] ;  /* 0x00018600ff067b82 */ /* 0x000e220000000800 */
[----:B------:R-:W-:Y:S02]  /*9ce0*/  IMAD.MOV.U32 R7, RZ, RZ, 0x1 ;  /* 0x00000001ff077424 */ /* 0x000fe400078e00ff */
[----:B------:R-:W-:-:S04]  /*9cf0*/  IMAD.X R5, RZ, RZ, ~R0, P0 ;  /* 0x000000ffff057224 */ /* 0x000fc800000e0e00 */
[-C--:B----4-:R-:W-:Y:S01]  /*9d00*/  IMAD R0, R5, R14.reuse, RZ ;  /* 0x0000000e05007224 */ /* 0x090fe200078e02ff */
[----:B------:R-:W2:Y:S01]  /*9d10*/  LDC R8, c[0x0][0x608] ;  /* 0x00018200ff087b82 */ /* 0x000ea20000000800 */
[----:B------:R-:W-:-:S04]  /*9d20*/  IMAD.WIDE.U32 R4, R3, R14, R16 ;  /* 0x0000000e03047225 */ /* 0x000fc800078e0010 */
[----:B------:R-:W-:Y:S01]  /*9d30*/  IMAD R3, R3, R15, R0 ;  /* 0x0000000f03037224 */ /* 0x000fe200078e0200 */
[----:B------:R-:W-:Y:S02]  /*9d40*/  I2FP.F32.U32 R0, R24 ;  /* 0x0000001800007245 */ /* 0x000fe40000201000 */
[----:B------:R-:W3:Y:S01]  /*9d50*/  LDC R26, c[0x0][0x658] ;  /* 0x00019600ff1a7b82 */ /* 0x000ee20000000800 */
[----:B------:R-:W-:Y:S01]  /*9d60*/  IMAD.IADD R3, R5, 0x1, R3 ;  /* 0x0000000105037824 */ /* 0x000fe200078e0203 */
[----:B-1----:R-:W-:Y:S01]  /*9d70*/  ISETP.NE.U32.AND P0, PT, R28, RZ, PT ;  /* 0x000000ff1c00720c */ /* 0x002fe20003f05070 */
[----:B------:R-:W-:Y:S01]  /*9d80*/  FMUL R0, R0, UR4 ;  /* 0x0000000400007c20 */ /* 0x000fe20008400000 */
[----:B------:R-:W-:Y:S02]  /*9d90*/  IMAD.MOV.U32 R5, RZ, RZ, -0x1 ;  /* 0xffffffffff057424 */ /* 0x000fe400078e00ff */
[----:B------:R-:W-:Y:S01]  /*9da0*/  ISETP.NE.AND.EX P0, PT, R29, RZ, PT, P0 ;  /* 0x000000ff1d00720c */ /* 0x000fe20003f05300 */
[----:B------:R1:W4:Y:S01]  /*9db0*/  F2I.U32.TRUNC.NTZ R13, R0 ;  /* 0x00000000000d7305 */ /* 0x000322000020f000 */
[----:B------:R-:W1:Y:S01]  /*9dc0*/  LDC R15, c[0x0][0x148] ;  /* 0x00005200ff0f7b82 */ /* 0x000e620000000800 */
[----:B0-----:R-:W-:-:S02]  /*9dd0*/  SHF.R.U64 R12, R4, R6, R3 ;  /* 0x00000006040c7219 */ /* 0x001fc40000001203 */
[----:B------:R-:W-:-:S05]  /*9de0*/  SHF.R.U32.HI R3, RZ, R6, R3 ;  /* 0x00000006ff037219 */ /* 0x000fca0000011603 */
[----:B------:R-:W0:Y:S01]  /*9df0*/  LDC R20, c[0x0][0x600] ;  /* 0x00018000ff147b82 */ /* 0x000e220000000800 */
[-CC-:B--2---:R-:W-:Y:S02]  /*9e00*/  SHF.R.U64 R10, R12, R8.reuse, R3.reuse ;  /* 0x000000080c0a7219 */ /* 0x184fe40000001203 */
[----:B------:R-:W-:-:S05]  /*9e10*/  SHF.R.U32.HI R3, RZ, R8, R3 ;  /* 0x00000008ff037219 */ /* 0x000fca0000011603 */
[----:B------:R-:W2:Y:S01]  /*9e20*/  LDC R27, c[0x0][0x648] ;  /* 0x00019200ff1b7b82 */ /* 0x000ea20000000800 */
[-C--:B---3--:R-:W-:Y:S02]  /*9e30*/  SHF.L.U32 R4, R5, R26.reuse, RZ ;  /* 0x0000001a05047219 */ /* 0x088fe400000006ff */
[--C-:B------:R-:W-:Y:S02]  /*9e40*/  SHF.R.U64 R14, R10, R26, R3.reuse ;  /* 0x0000001a0a0e7219 */ /* 0x100fe40000001203 */
[----:B------:R-:W-:Y:S02]  /*9e50*/  LOP3.LUT R25, RZ, R4, RZ, 0x33, !PT ;  /* 0x00000004ff197212 */ /* 0x000fe400078e33ff */
[-C--:B------:R-:W-:Y:S01]  /*9e60*/  SHF.R.U32.HI R5, RZ, R26.reuse, R3 ;  /* 0x0000001aff057219 */ /* 0x080fe20000011603 */
[----:B------:R-:W3:Y:S01]  /*9e70*/  LDC R30, c[0x0][0x638] ;  /* 0x00018e00ff1e7b82 */ /* 0x000ee20000000800 */
[----:B------:R-:W-:Y:S01]  /*9e80*/  SHF.L.U32 R154, R7, R26, RZ ;  /* 0x0000001a079a7219 */ /* 0x000fe200000006ff */
[----:B------:R-:W-:-:S06]  /*9e90*/  IMAD.MOV.U32 R4, RZ, RZ, R14 ;  /* 0x000000ffff047224 */ /* 0x000fcc00078e000e */
[----:B------:R-:W0:Y:S01]  /*9ea0*/  LDC R31, c[0x0][0x610] ;  /* 0x00018400ff1f7b82 */ /* 0x000e220000000800 */
[----:B----4-:R-:W-:Y:S05]  /*9eb0*/  @!P0 BRA `(.L_x_289) ;  /* 0x0000000000288947 */ /* 0x010fea0003800000 */
        /* <DEDUP_REMOVED lines=10> */
.L_x_289:
[----:B------:R-:W-:Y:S01]  /*9f60*/  ISETP.NE.AND P0, PT, R2, 0x1, PT ;  /* 0x000000010200780c */ /* 0x000fe20003f05270 */
[----:B0-----:R-:W-:Y:S01]  /*9f70*/  VIADD R7, R20, 0xffffffff ;  /* 0xffffffff14077836 */ /* 0x001fe20000000000 */
[----:B-12---:R-:W-:Y:S01]  /*9f80*/  SHF.R.U64 R0, R4, R27, R5 ;  /* 0x0000001b04007219 */ /* 0x006fe20000001205 */
[----:B------:R-:W-:Y:S01]  /*9f90*/  IMAD.MOV R13, RZ, RZ, -R13 ;  /* 0x000000ffff0d7224 */ /* 0x000fe200078e0a0d */
[----:B------:R-:W-:Y:S01]  /*9fa0*/  LOP3.LUT R5, R10, R25, RZ, 0xc0, !PT ;  /* 0x000000190a057212 */ /* 0x000fe200078ec0ff */
[----:B------:R-:W-:Y:S02]  /*9fb0*/  IMAD.MOV.U32 R4, RZ, RZ, 0x1 ;  /* 0x00000001ff047424 */ /* 0x000fe400078e00ff */
[----:B------:R-:W-:Y:S02]  /*9fc0*/  IMAD.MOV R3, RZ, RZ, -R0 ;  /* 0x000000ffff037224 */ /* 0x000fe400078e0a00 */
[----:B------:R-:W-:Y:S01]  /*9fd0*/  IMAD R154, R154, R0, R5 ;  /* 0x000000009a9a7224 */ /* 0x000fe200078e0205 */
[----:B------:R-:W-:Y:S01]  /*9fe0*/  LOP3.LUT R5, R12, R7, RZ, 0xc0, !PT ;  /* 0x000000070c057212 */ /* 0x000fe200078ec0ff */
[----:B---3--:R-:W-:-:S02]  /*9ff0*/  IMAD R0, R3, R30, R14 ;  /* 0x0000001e03007224 */ /* 0x008fc400078e020e */
[----:B------:R-:W-:Y:S02]  /*a000*/  @P0 IMAD R21, R15, R13, R24 ;  /* 0x0000000d0f150224 */ /* 0x000fe400078e0218 */
[----:B------:R-:W-:Y:S01]  /*a010*/  IMAD R3, R0, R20, R5 ;  /* 0x0000001400037224 */ /* 0x000fe200078e0205 */
[----:B------:R-:W-:Y:S01]  /*a020*/  PRMT R0, R4, 0x7610, R0 ;  /* 0x0000761004007816 */ /* 0x000fe20000000000 */
[----:B------:R-:W-:-:S05]  /*a030*/  IMAD R154, R154, R31, R21 ;  /* 0x0000001f9a9a7224 */ /* 0x000fca00078e0215 */
[----:B------:R-:W-:Y:S02]  /*a040*/  SEL R153, R3, R154, !P0 ;  /* 0x0000009a03997207 */ /* 0x000fe40004000000 */
[----:B------:R-:W-:-:S07]  /*a050*/  SEL R154, R154, R3, !P0 ;  /* 0x000000039a9a7207 */ /* 0x000fce0004000000 */
.L_x_287:
[----:B------:R-:W-:-:S13]  /*a060*/  LOP3.LUT P0, RZ, R0, 0xff, RZ, 0xc0, !PT ;  /* 0x000000ff00ff7812 */ /* 0x000fda000780c0ff */
[----:B------:R-:W-:Y:S05]  /*a070*/  @P0 BRA `(.L_x_290) ;  /* 0xffffff7000600947 */ /* 0x000fea000383ffff */
[----:B------:R-:W-:Y:S05]  /*a080*/  EXIT ;  /* 0x000000000000794d */ /* 0x000fea0003800000 */
.L_x_7:
[----:B0-----:R-:W-:Y:S01]  /*a090*/  ULDC.64 UR4, c[0x0][0x650] ;  /* 0x0001940000047ab9 */ /* 0x001fe20000000a00 */
        /* <DEDUP_REMOVED lines=25> */
.L_x_292:
[----:B------:R-:W0:Y:S01]  /*a230*/  LDC.64 R28, c[0x0][0x640] ;  /* 0x00019000ff1c7b82 */ /* 0x000e220000000a00 */
[-CC-:B------:R-:W-:Y:S01]  /*a240*/  SHF.R.U64 R22, R12, R6.reuse, R13.reuse ;  /* 0x000000060c167219 */ /* 0x180fe2000000120d */
[----:B------:R-:W-:Y:S01]  /*a250*/  IMAD.MOV.U32 R30, RZ, RZ, 0x1 ;  /* 0x00000001ff1e7424 */ /* 0x000fe200078e00ff */
[----:B------:R-:W-:Y:S02]  /*a260*/  SHF.R.U32.HI R6, RZ, R6, R13 ;  /* 0x00000006ff067219 */ /* 0x000fe4000001160d */
        /* <DEDUP_REMOVED lines=8> */
[----:B------:R-:W-:Y:S01]  /*a2f0*/  IMAD.IADD R9, R9, 0x1, R11 ;  /* 0x0000000109097824 */ /* 0x000fe200078e020b */
[----:B0-----:R-:W-:-:S04]  /*a300*/  ISETP.NE.U32.AND P0, PT, R28, RZ, PT ;  /* 0x000000ff1c00720c */ /* 0x001fc80003f05070 */
[----:B------:R-:W-:Y:S02]  /*a310*/  ISETP.NE.AND.EX P0, PT, R29, RZ, PT, P0 ;  /* 0x000000ff1d00720c */ /* 0x000fe40003f05300 */
[----:B------:R-:W0:Y:S01]  /*a320*/  LDC R20, c[0x0][0x600] ;  /* 0x00018000ff147b82 */ /* 0x000e220000000800 */
[-CC-:B-1----:R-:W-:Y:S01]  /*a330*/  SHF.R.U64 R14, R8, R10.reuse, R9.reuse ;  /* 0x0000000a080e7219 */ /* 0x182fe20000001209 */
[----:B------:R-:W-:Y:S01]  /*a340*/  IMAD.MOV.U32 R8, RZ, RZ, -0x1 ;  /* 0xffffffffff087424 */ /* 0x000fe200078e00ff */
[----:B------:R-:W-:-:S05]  /*a350*/  SHF.R.U32.HI R9, RZ, R10, R9 ;  /* 0x0000000aff097219 */ /* 0x000fca0000011609 */
[----:B------:R-:W1:Y:S01]  /*a360*/  LDC R24, c[0x0][0x648] ;  /* 0x00019200ff187b82 */ /* 0x000e620000000800 */
[-CC-:B--2---:R-:W-:Y:S02]  /*a370*/  SHF.R.U64 R23, R14, R12.reuse, R9.reuse ;  /* 0x0000000c0e177219 */ /* 0x184fe40000001209 */
[----:B------:R-:W-:-:S05]  /*a380*/  SHF.R.U32.HI R6, RZ, R12, R9 ;  /* 0x0000000cff067219 */ /* 0x000fca0000011609 */
[----:B------:R-:W2:Y:S01]  /*a390*/  LDC R26, c[0x0][0x638] ;  /* 0x00018e00ff1a7b82 */ /* 0x000ea20000000800 */
[-C--:B---3--:R-:W-:Y:S02]  /*a3a0*/  SHF.L.U32 R8, R8, R27.reuse, RZ ;  /* 0x0000001b08087219 */ /* 0x088fe400000006ff */
[-CC-:B------:R-:W-:Y:S02]  /*a3b0*/  SHF.R.U64 R25, R23, R27.reuse, R6.reuse ;  /* 0x0000001b17197219 */ /* 0x180fe40000001206 */
[----:B------:R-:W-:Y:S02]  /*a3c0*/  LOP3.LUT R32, RZ, R8, RZ, 0x33, !PT ;  /* 0x00000008ff207212 */ /* 0x000fe400078e33ff */
[----:B------:R-:W-:Y:S01]  /*a3d0*/  SHF.R.U32.HI R9, RZ, R27, R6 ;  /* 0x0000001bff097219 */ /* 0x000fe20000011606 */
[----:B------:R-:W3:Y:S01]  /*a3e0*/  LDC R31, c[0x0][0x610] ;  /* 0x00018400ff1f7b82 */ /* 0x000ee20000000800 */
[----:B------:R-:W-:Y:S01]  /*a3f0*/  IMAD.MOV.U32 R8, RZ, RZ, R25 ;  /* 0x000000ffff087224 */ /* 0x000fe200078e0019 */
[----:B------:R-:W-:Y:S06]  /*a400*/  @!P0 BRA `(.L_x_293) ;  /* 0x0000000000288947 */ /* 0x000fec0003800000 */
        /* <DEDUP_REMOVED lines=10> */
.L_x_293:
[----:B------:R-:W-:Y:S01]  /*a4b0*/  ISETP.NE.AND P0, PT, R2, 0x1, PT ;  /* 0x000000010200780c */ /* 0x000fe20003f05270 */
[----:B------:R-:W-:Y:S01]  /*a4c0*/  IMAD.MOV.U32 R13, RZ, RZ, R22 ;  /* 0x000000ffff0d7224 */ /* 0x000fe200078e0016 */
[----:B-1----:R-:W-:Y:S01]  /*a4d0*/  SHF.R.U64 R6, R8, R24, R9 ;  /* 0x0000001808067219 */ /* 0x002fe20000001209 */
[----:B0-----:R-:W-:Y:S01]  /*a4e0*/  VIADD R9, R20, 0xffffffff ;  /* 0xffffffff14097836 */ /* 0x001fe20000000000 */
[----:B------:R-:W-:Y:S02]  /*a4f0*/  SHF.L.U32 R30, R30, R27, RZ ;  /* 0x0000001b1e1e7219 */ /* 0x000fe400000006ff */
[----:B------:R-:W-:Y:S01]  /*a500*/  LOP3.LUT R5, R23, R32, RZ, 0xc0, !PT ;  /* 0x0000002017057212 */ /* 0x000fe200078ec0ff */
[----:B------:R-:W-:-:S04]  /*a510*/  IMAD.MOV R8, RZ, RZ, -R6 ;  /* 0x000000ffff087224 */ /* 0x000fc800078e0a06 */
[----:B------:R-:W-:Y:S01]  /*a520*/  IMAD R6, R30, R6, R5 ;  /* 0x000000061e067224 */ /* 0x000fe200078e0205 */
[----:B------:R-:W-:Y:S01]  /*a530*/  LOP3.LUT R5, R14, R9, RZ, 0xc0, !PT ;  /* 0x000000090e057212 */ /* 0x000fe200078ec0ff */
[----:B------:R-:W-:Y:S02]  /*a540*/  @P0 IMAD R3, R7, R21, R4 ;  /* 0x0000001507030224 */ /* 0x000fe400078e0204 */
[----:B--2---:R-:W-:Y:S02]  /*a550*/  IMAD R4, R8, R26, R25 ;  /* 0x0000001a08047224 */ /* 0x004fe400078e0219 */
[----:B---3--:R-:W-:Y:S02]  /*a560*/  IMAD R3, R6, R31, R3 ;  /* 0x0000001f06037224 */ /* 0x008fe400078e0203 */
[----:B------:R-:W-:Y:S02]  /*a570*/  IMAD R4, R4, R20, R5 ;  /* 0x0000001404047224 */ /* 0x000fe400078e0205 */
[----:B------:R-:W-:-:S03]  /*a580*/  IMAD.MOV.U32 R6, RZ, RZ, 0x1 ;  /* 0x00000001ff067424 */ /* 0x000fc600078e00ff */
[----:B------:R-:W-:Y:S02]  /*a590*/  SEL R20, R4, R3, !P0 ;  /* 0x0000000304147207 */ /* 0x000fe40004000000 */
[----:B------:R-:W-:-:S07]  /*a5a0*/  SEL R12, R3, R4, !P0 ;  /* 0x00000004030c7207 */ /* 0x000fce0004000000 */
.L_x_291:
[----:B------:R-:W-:-:S08]  /*a5b0*/  NOP ;  /* 0x0000000000007918 */ /* 0x000fd00000000000 */
[----:B------:R-:W0:-:S00]  /*a5c0*/  USETMAXREG.DEALLOC.CTAPOOL 0x28 ;  /* 0x00000028000079c8 */ /* 0x000e0000080e0500 */
[----:B0-----:R-:W-:-:S13]  /*a5d0*/  ISETP.NE.AND P0, PT, R0, RZ, PT ;  /* 0x000000ff0000720c */ /* 0x001fda0003f05270 */
[----:B------:R-:W-:Y:S05]  /*a5e0*/  @P0 EXIT ;  /* 0x000000000000094d */ /* 0x000fea0003800000 */
[----:B------:R-:W-:Y:S01]  /*a5f0*/  LOP3.LUT P0, RZ, R6, 0xff, RZ, 0xc0, !PT ;  /* 0x000000ff06ff7812 */ /* 0x000fe2000780c0ff */
[----:B------:R-:W-:Y:S02]  /*a600*/  IMAD.MOV.U32 R10, RZ, RZ, 0x1 ;  /* 0x00000001ff0a7424 */ /* 0x000fe400078e00ff */
[----:B------:R-:W-:-:S10]  /*a610*/  IMAD.MOV.U32 R9, RZ, RZ, RZ ;  /* 0x000000ffff097224 */ /* 0x000fd400078e00ff */
[----:B------:R-:W-:Y:S05]  /*a620*/  @!P0 BRA `(.L_x_294) ;  /* 0x0000000c00848947 */ /* 0x000fea0003800000 */
[----:B------:R-:W0:Y:S01]  /*a630*/  LDC R0, c[0x0][0x28c] ;  /* 0x0000a300ff007b82 */ /* 0x000e220000000800 */
[----:B------:R-:W-:Y:S01]  /*a640*/  ULDC UR5, c[0x0][0x658] ;  /* 0x0001960000057ab9 */ /* 0x000fe20000000800 */
[----:B------:R-:W-:Y:S01]  /*a650*/  UMOV UR11, 0xffffffff ;  /* 0xffffffff000b7882 */ /* 0x000fe20000000000 */
[----:B------:R-:W-:Y:S01]  /*a660*/  UMOV UR15, 0x1 ;  /* 0x00000001000f7882 */ /* 0x000fe20000000000 */
[----:B------:R-:W-:Y:S01]  /*a670*/  USHF.L.U32 UR11, UR11, UR5, URZ ;  /* 0x000000050b0b7299 */ /* 0x000fe2000800063f */
[----:B------:R-:W-:Y:S01]  /*a680*/  BSSY B0, `(.L_x_294) ;  /* 0x00000db000007945 */ /* 0x000fe20003800000 */
[----:B------:R-:W-:Y:S01]  /*a690*/  ULDC UR9, c[0x0][0xc] ;  /* 0x0000030000097ab9 */ /* 0x000fe20000000800 */
[----:B------:R-:W-:Y:S01]  /*a6a0*/  ULDC UR14, c[0x0][0x10] ;  /* 0x00000400000e7ab9 */ /* 0x000fe20000000800 */
[----:B------:R-:W1:Y:S01]  /*a6b0*/  S2UR UR8, SR_CgaCtaId ;  /* 0x00000000000879c3 */ /* 0x000e620000008800 */
[----:B------:R-:W-:Y:S01]  /*a6c0*/  ULOP3.LUT UR13, URZ, UR11, URZ, 0x33, !UPT ;  /* 0x0000000b3f0d7292 */ /* 0x000fe2000f8e333f */
[----:B------:R-:W-:Y:S01]  /*a6d0*/  LOP3.LUT R11, R19, 0x2, RZ, 0xfc, !PT ;  /* 0x00000002130b7812 */ /* 0x000fe200078efcff */
[----:B------:R-:W-:Y:S01]  /*a6e0*/  IMAD.MOV.U32 R10, RZ, RZ, 0x1 ;  /* 0x00000001ff0a7424 */ /* 0x000fe200078e00ff */
[----:B------:R-:W-:Y:S01]  /*a6f0*/  ULDC UR4, c[0x0][0x600] ;  /* 0x0001800000047ab9 */ /* 0x000fe20000000800 */
[----:B------:R-:W-:Y:S01]  /*a700*/  IMAD.MOV.U32 R9, RZ, RZ, RZ ;  /* 0x000000ffff097224 */ /* 0x000fe200078e00ff */
[----:B------:R-:W-:Y:S01]  /*a710*/  UMOV UR18, 0x5 ;  /* 0x0000000500127882 */ /* 0x000fe20000000000 */
[----:B------:R-:W-:-:S02]  /*a720*/  UIADD3 UR4, UR4, -0x1, URZ ;  /* 0xffffffff04047890 */ /* 0x000fc4000fffe03f */
[----:B------:R-:W-:Y:S01]  /*a730*/  USHF.L.U32 UR5, UR15, UR5, URZ ;  /* 0x000000050f057299 */ /* 0x000fe2000800063f */
[----:B------:R-:W-:Y:S01]  /*a740*/  ULDC.64 UR28, c[0x0][0x198] ;  /* 0x00006600001c7ab9 */ /* 0x000fe20000000a00 */
[----:B0-----:R-:W-:-:S05]  /*a750*/  VIADD R0, R0, 0x1f ;  /* 0x0000001f00007836 */ /* 0x001fca0000000000 */
[----:B------:R-:W-:Y:S01]  /*a760*/  SHF.R.S32.HI R3, RZ, 0x1f, R0 ;  /* 0x0000001fff037819 */ /* 0x000fe20000011400 */
[----:B-1----:R-:W-:-:S03]  /*a770*/  ULOP3.LUT UR10, UR8, 0x1, URZ, 0xc0, !UPT ;  /* 0x00000001080a7892 */ /* 0x002fc6000f8ec03f */
[----:B------:R-:W-:Y:S01]  /*a780*/  LEA.HI R3, R3, R0, RZ, 0x5 ;  /* 0x0000000003037211 */ /* 0x000fe200078f28ff */
[----:B------:R-:W-:Y:S01]  /*a790*/  USHF.R.U32.HI UR25, URZ, 0x1, UR8 ;  /* 0x000000013f197899 */ /* 0x000fe20008011608 */
[----:B------:R-:W-:Y:S01]  /*a7a0*/  IMAD.MOV.U32 R0, RZ, RZ, 0x1 ;  /* 0x00000001ff007424 */ /* 0x000fe200078e00ff */
[----:B------:R-:W-:Y:S01]  /*a7b0*/  USHF.L.U32 UR6, UR8, 0x7, URZ ;  /* 0x0000000708067899 */ /* 0x000fe2000800063f */
[--C-:B------:R-:W-:Y:S01]  /*a7c0*/  SHF.R.S32.HI R8, RZ, 0x5, R3.reuse ;  /* 0x00000005ff087819 */ /* 0x100fe20000011403 */
[----:B------:R-:W-:Y:S02]  /*a7d0*/  USHF.L.U32 UR7, UR8, 0xc, URZ ;  /* 0x0000000c08077899 */ /* 0x000fe4000800063f */
[----:B------:R-:W-:Y:S01]  /*a7e0*/  ULOP3.LUT UR8, UR8, 0xfffffffe, URZ, 0xc0, !UPT ;  /* 0xfffffffe08087892 */ /* 0x000fe2000f8ec03f */
[----:B------:R-:W-:Y:S01]  /*a7f0*/  PRMT R3, R0, 0x7610, R3 ;  /* 0x0000761000037816 */ /* 0x000fe20000000003 */
[----:B------:R-:W-:Y:S01]  /*a800*/  UISETP.GT.U32.AND UP0, UPT, UR10, 0xffff, UPT ;  /* 0x0000ffff0a00788c */ /* 0x000fe2000bf04070 */
[----:B------:R-:W-:Y:S01]  /*a810*/  VIADD R0, R8, 0x1 ;  /* 0x0000000108007836 */ /* 0x000fe20000000000 */
[----:B------:R-:W-:-:S02]  /*a820*/  USHF.L.U32 UR11, UR15, UR8, URZ ;  /* 0x000000080f0b7299 */ /* 0x000fc4000800063f */
[----:B------:R-:W-:Y:S02]  /*a830*/  ULOP3.LUT UR12, UR8, 0x1, URZ, 0xfc, !UPT ;  /* 0x00000001080c7892 */ /* 0x000fe4000f8efc3f */
[----:B------:R-:W-:Y:S02]  /*a840*/  UIMAD.WIDE.U32 UR8, UR9, UR14, URZ ;  /* 0x0000000e090872a5 */ /* 0x000fe4000f8e003f */
[----:B------:R-:W-:Y:S01]  /*a850*/  USEL UR10, UR10, 0xffff, !UP0 ;  /* 0x0000ffff0a0a7887 */ /* 0x000fe2000c000000 */
[----:B------:R-:W-:Y:S01]  /*a860*/  ULDC UR14, c[0x0][0x14] ;  /* 0x00000500000e7ab9 */ /* 0x000fe20000000800 */
[----:B------:R-:W-:Y:S02]  /*a870*/  USHF.L.U32 UR12, UR15, UR12, URZ ;  /* 0x0000000c0f0c7299 */ /* 0x000fe4000800063f */
[----:B------:R-:W-:Y:S02]  /*a880*/  UIMAD.WIDE.U32 UR26, UR8, UR14, URZ ;  /* 0x0000000e081a72a5 */ /* 0x000fe4000f8e003f */
[----:B------:R-:W-:-:S02]  /*a890*/  UIMAD UR21, UR9, UR14, URZ ;  /* 0x0000000e091572a4 */ /* 0x000fc4000f8e023f */
[----:B------:R-:W-:Y:S02]  /*a8a0*/  ULOP3.LUT UR10, UR10, 0xffff, URZ, 0xc0, !UPT ;  /* 0x0000ffff0a0a7892 */ /* 0x000fe4000f8ec03f */
[----:B------:R-:W-:Y:S02]  /*a8b0*/  ULOP3.LUT UR6, UR6, 0x80, URZ, 0xc0, !UPT ;  /* 0x0000008006067892 */ /* 0x000fe4000f8ec03f */
[----:B------:R-:W-:Y:S02]  /*a8c0*/  ULOP3.LUT UR7, UR7, 0x1000, URZ, 0xc0, !UPT ;  /* 0x0000100007077892 */ /* 0x000fe4000f8ec03f */
[----:B------:R-:W-:Y:S02]  /*a8d0*/  ULOP3.LUT UR19, UR11, UR12, URZ, 0xfc, !UPT ;  /* 0x0000000c0b137292 */ /* 0x000fe4000f8efc3f */
[----:B------:R-:W-:Y:S02]  /*a8e0*/  UIADD3 UR21, UR27, UR21, URZ ;  /* 0x000000151b157290 */ /* 0x000fe4000fffe03f */
[----:B------:R-:W-:-:S12]  /*a8f0*/  USHF.L.U32 UR18, UR18, UR10, URZ ;  /* 0x0000000a12127299 */ /* 0x000fd8000800063f */
.L_x_305:
[----:B------:R-:W-:-:S03]  /*a900*/  UMOV UR8, 0xffffffff ;  /* 0xffffffff00087882 */ /* 0x000fc60000000000 */
[----:B------:R-:W-:Y:S05]  /*a910*/  BRA.DIV UR8, `(.L_x_295) ;  /* 0x0000000e08b07947 */ /* 0x000fea000b800000 */
[----:B------:R-:W-:-:S13]  /*a920*/  ELECT P6, URZ, PT ;  /* 0x00000000003f782f */ /* 0x000fda00038c0000 */
.L_x_316:
[----:B------:R-:W0:Y:S01]  /*a930*/  LDC R4, c[0x0][0x28c] ;  /* 0x0000a300ff047b82 */ /* 0x000e220000000800 */
[----:B------:R-:W-:Y:S01]  /*a940*/  BSSY B1, `(.L_x_296) ;  /* 0x000003c000017945 */ /* 0x000fe20003800000 */
[----:B0-----:R-:W-:-:S13]  /*a950*/  ISETP.LT.OR P6, PT, R4, 0x1, !P6 ;  /* 0x000000010400780c */ /* 0x001fda00077c1670 */
[----:B------:R-:W-:Y:S05]  /*a960*/  @P6 BRA `(.L_x_297) ;  /* 0x0000000000e46947 */ /* 0x000fea0003800000 */
[----:B------:R-:W-:Y:S01]  /*a970*/  LEA R12, R12, UR25, 0x1 ;  /* 0x000000190c0c7c11 */ /* 0x000fe2000f8e08ff */
[----:B------:R-:W-:Y:S01]  /*a980*/  IMAD.MOV.U32 R15, RZ, RZ, RZ ;  /* 0x000000ffff0f7224 */ /* 0x000fe200078e00ff */
[----:B------:R-:W-:Y:S01]  /*a990*/  LEA R20, R20, UR6, 0x8 ;  /* 0x0000000614147c11 */ /* 0x000fe2000f8e40ff */
[----:B------:R-:W-:Y:S02]  /*a9a0*/  IMAD.MOV.U32 R4, RZ, RZ, R0 ;  /* 0x000000ffff047224 */ /* 0x000fe400078e0000 */
[----:B------:R-:W-:Y:S02]  /*a9b0*/  IMAD.MOV.U32 R5, RZ, RZ, R10 ;  /* 0x000000ffff057224 */ /* 0x000fe400078e000a */
[----:B------:R-:W-:Y:S02]  /*a9c0*/  IMAD.MOV.U32 R6, RZ, RZ, R9 ;  /* 0x000000ffff067224 */ /* 0x000fe400078e0009 */
[----:B------:R-:W-:-:S07]  /*a9d0*/  IMAD.SHL.U32 R14, R12, 0x40, RZ ;  /* 0x000000400c0e7824 */ /* 0x000fce00078e00ff */
.L_x_300:
[----:B------:R-:W0:Y:S01]  /*a9e0*/  S2R R12, SR_CgaCtaId ;  /* 0x00000000000c7919 */ /* 0x000e220000008800 */
[----:B------:R-:W-:Y:S02]  /*a9f0*/  MOV R7, 0x400 ;  /* 0x0000040000077802 */ /* 0x000fe40000000f00 */
[----:B------:R-:W-:Y:S02]  /*aa00*/  LOP3.LUT P1, RZ, R18, 0x7f, RZ, 0xc0, !PT ;  /* 0x0000007f12ff7812 */ /* 0x000fe4000782c0ff */
[----:B0-----:R-:W-:Y:S02]  /*aa10*/  LEA R24, R12, R7, 0x18 ;  /* 0x000000070c187211 */ /* 0x001fe400078ec0ff */
[----:B------:R-:W-:-:S09]  /*aa20*/  SHF.L.U32 R7, R5, 0x1f, RZ ;  /* 0x0000001f05077819 */ /* 0x000fd200000006ff */
[----:B------:R-:W0:Y:S01]  /*aa30*/  @!P1 LDC R12, c[0x0][0x500] ;  /* 0x00014000ff0c9b82 */ /* 0x000e220000000800 */
[----:B------:R-:W-:-:S04]  /*aa40*/  IMAD R22, R6, 0x8, R24 ;  /* 0x0000000806167824 */ /* 0x000fc800078e0218 */
[----:B------:R-:W1:Y:S02]  /*aa50*/  SYNCS.PHASECHK.TRANS64.TRYWAIT P0, [R22+URZ+0x20], R7 ;  /* 0x00002007160075a7 */ /* 0x000e64000800017f */
[----:B-1----:R-:W-:Y:S05]  /*aa60*/  @!P0 BRA `(.L_x_298) ;  /* 0x0000000c007c8947 */ /* 0x002fea0003800000 */
.L_x_317:
[----:B-1----:R-:W-:Y:S01]  /*aa70*/  PRMT R7, R11, 0x9910, RZ ;  /* 0x000099100b077816 */ /* 0x002fe200000000ff */
[----:B0-----:R0:W-:Y:S03]  /*aa80*/  @!P1 SYNCS.ARRIVE.TRANS64 RZ, [R22+URZ], R12 ;  /* 0x0000000c16ff99a7 */ /* 0x0011e6000800003f */
[----:B------:R-:W-:-:S13]  /*aa90*/  ISETP.NE.AND P0, PT, R7, 0x2, PT ;  /* 0x000000020700780c */ /* 0x000fda0003f05270 */
[----:B0-----:R-:W-:Y:S05]  /*aaa0*/  @P0 BRA `(.L_x_299) ;  /* 0x0000000000040947 */ /* 0x001fea0003800000 */
[----:B------:R-:W-:Y:S01]  /*aab0*/  BPT.TRAP 0x1 ;  /* 0x000000040000795c */ /* 0x000fe20000300000 */
.L_x_299:
[----:B------:R-:W-:Y:S01]  /*aac0*/  LEA R7, R6, UR25, 0x1 ;  /* 0x0000001906077c11 */ /* 0x000fe2000f8e08ff */
[----:B------:R-:W-:Y:S01]  /*aad0*/  VIADD R4, R4, 0xffffffff ;  /* 0xffffffff04047836 */ /* 0x000fe20000000000 */
[----:B------:R-:W-:Y:S01]  /*aae0*/  R2UR UR23, R14 ;  /* 0x000000000e1772ca */ /* 0x000fe200000e0000 */
[----:B------:R-:W-:Y:S01]  /*aaf0*/  UIADD3 UR14, UP0, UR28, 0xf0, URZ ;  /* 0x000000f01c0e7890 */ /* 0x000fe2000ff1e03f */
[----:B------:R-:W-:Y:S01]  /*ab00*/  R2UR UR9, R22 ;  /* 0x00000000160972ca */ /* 0x000fe200000e0000 */
[----:B------:R-:W-:Y:S01]  /*ab10*/  IMAD.SHL.U32 R7, R7, 0x800, RZ ;  /* 0x0000080007077824 */ /* 0x000fe200078e00ff */
[----:B------:R-:W-:Y:S01]  /*ab20*/  R2UR UR10, R15 ;  /* 0x000000000f0a72ca */ /* 0x000fe200000e0000 */
[----:B------:R-:W-:Y:S01]  /*ab30*/  UIADD3 UR32, UP1, UR28, 0x1f0, URZ ;  /* 0x000001f01c207890 */ /* 0x000fe2000ff3e03f */
[----:B------:R-:W-:Y:S01]  /*ab40*/  R2UR UR12, R13 ;  /* 0x000000000d0c72ca */ /* 0x000fe200000e0000 */
[--C-:B------:R-:W-:Y:S01]  /*ab50*/  IMAD R12, R7, 0x2, R24.reuse ;  /* 0x00000002070c7824 */ /* 0x100fe200078e0218 */
[----:B------:R-:W-:Y:S01]  /*ab60*/  LEA R7, R6, UR7, 0xd ;  /* 0x0000000706077c11 */ /* 0x000fe2000f8e68ff */
[----:B------:R-:W-:Y:S01]  /*ab70*/  UIADD3.X UR15, URZ, UR29, URZ, UP0, !UPT ;  /* 0x0000001d3f0f7290 */ /* 0x000fe200087fe43f */
[----:B------:R-:W-:Y:S01]  /*ab80*/  R2UR UR24, R20 ;  /* 0x00000000141872ca */ /* 0x000fe200000e0000 */
[----:B------:R-:W-:Y:S01]  /*ab90*/  UPRMT UR20, URZ, 0x5410, UR18 ;  /* 0x000054103f147896 */ /* 0x000fe20008000012 */
[----:B------:R-:W-:Y:S01]  /*aba0*/  R2UR UR8, R12 ;  /* 0x000000000c0872ca */ /* 0x000fe200000e0000 */
[----:B------:R-:W-:Y:S01]  /*abb0*/  IMAD R7, R7, 0x2, R24 ;  /* 0x0000000207077824 */ /* 0x000fe200078e0218 */
[----:B------:R-:W-:Y:S01]  /*abc0*/  ISETP.GT.AND P1, PT, R4, 0x1, PT ;  /* 0x000000010400780c */ /* 0x000fe20003f24270 */
[----:B------:R-:W-:Y:S01]  /*abd0*/  VIADD R6, R6, 0x1 ;  /* 0x0000000106067836 */ /* 0x000fe20000000000 */
[----:B------:R-:W-:Y:S01]  /*abe0*/  UPRMT UR30, URZ, 0x5410, UR19 ;  /* 0x000054103f1e7896 */ /* 0x000fe20008000013 */
[----:B------:R-:W-:Y:S01]  /*abf0*/  VIADD R15, R15, 0x20 ;  /* 0x000000200f0f7836 */ /* 0x000fe20000000000 */
[----:B------:R-:W-:Y:S01]  /*ac00*/  R2UR UR11, R7 ;  /* 0x00000000070b72ca */ /* 0x000fe200000e0000 */
[----:B------:R-:W-:Y:S01]  /*ac10*/  UIADD3.X UR33, URZ, UR29, URZ, UP1, !UPT ;  /* 0x0000001d3f217290 */ /* 0x000fe20008ffe43f */
[----:B------:R-:W-:Y:S01]  /*ac20*/  ISETP.NE.AND P0, PT, R6, 0x4, PT ;  /* 0x000000040600780c */ /* 0x000fe20003f05270 */
[----:B------:R-:W-:Y:S01]  /*ac30*/  UMOV UR16, 0x0 ;  /* 0x0000000000107882 */ /* 0x000fe20000000000 */
[----:B------:R-:W-:-:S02]  /*ac40*/  UMOV UR17, 0x10000000 ;  /* 0x1000000000117882 */ /* 0x000fc40000000000 */
[----:B------:R-:W-:Y:S01]  /*ac50*/  SEL R12, RZ, 0x1, P0 ;  /* 0x00000001ff0c7807 */ /* 0x000fe20000000000 */
[----:B------:R-:W-:Y:S01]  /*ac60*/  UIADD3 UR8, UR8, 0x100, URZ ;  /* 0x0000010008087890 */ /* 0x000fe2000fffe03f */
[----:B------:R-:W-:Y:S02]  /*ac70*/  SEL R6, R6, RZ, P0 ;  /* 0x000000ff06067207 */ /* 0x000fe40000000000 */
[----:B------:R-:W-:-:S03]  /*ac80*/  LOP3.LUT R5, R5, R12, RZ, 0x3c, !PT ;  /* 0x0000000c05057212 */ /* 0x000fc600078e3cff */
[----:B------:R-:W-:-:S03]  /*ac90*/  UIADD3 UR22, UR11, 0x8100, URZ ;  /* 0x000081000b167890 */ /* 0x000fc6000fffe03f */
[----:B------:R-:W-:Y:S02]  /*aca0*/  UMOV UR11, UR23 ;  /* 0x00000017000b7c82 */ /* 0x000fe40008000000 */
[----:B------:R0:W-:Y:S02]  /*acb0*/  UTMALDG.3D.MULTICAST [UR8], [UR14], UR20, desc[UR16] ;  /* 0x000010080e0073b4 */ /* 0x0001e40008011814 */
[----:B0-----:R-:W-:Y:S01]  /*acc0*/  UMOV UR8, UR22 ;  /* 0x0000001600087c82 */ /* 0x001fe20008000000 */
[----:B------:R-:W-:Y:S02]  /*acd0*/  UMOV UR11, UR24 ;  /* 0x00000018000b7c82 */ /* 0x000fe40008000000 */
[----:B------:R0:W-:Y:S02]  /*ace0*/  UTMALDG.3D.MULTICAST [UR8], [UR32], UR30, desc[UR16] ;  /* 0x00001008200073b4 */ /* 0x0001e4000801181e */
[----:B0-----:R-:W-:Y:S05]  /*acf0*/  @P1 BRA `(.L_x_300) ;  /* 0xfffffffc00381947 */ /* 0x001fea000383ffff */
.L_x_297:
[----:B------:R-:W-:Y:S05]  /*ad00*/  BSYNC B1 ;  /* 0x0000000000017941 */ /* 0x000fea0003800000 */
.L_x_296:
[----:B------:R-:W-:Y:S01]  /*ad10*/  LOP3.LUT P1, RZ, R3, 0xff, RZ, 0xc0, !PT ;  /* 0x000000ff03ff7812 */ /* 0x000fe2000782c0ff */
[----:B------:R-:W-:Y:S01]  /*ad20*/  IMAD.IADD R9, R8, 0x1, R9 ;  /* 0x0000000108097824 */ /* 0x000fe200078e0209 */
[----:B------:R-:W-:Y:S01]  /*ad30*/  IADD3 R16, P2, R16, UR26, RZ ;  /* 0x0000001a10107c10 */ /* 0x000fe2000ff5e0ff */
[----:B------:R-:W-:Y:S01]  /*ad40*/  ULDC.64 UR8, c[0x0][0x650] ;  /* 0x0001940000087ab9 */ /* 0x000fe20000000a00 */
[----:B------:R-:W-:Y:S01]  /*ad50*/  BSSY B1, `(.L_x_301) ;  /* 0x000006b000017945 */ /* 0x000fe20003800000 */
[----:B------:R-:W-:Y:S01]  /*ad60*/  IMAD.MOV.U32 R12, RZ, RZ, -0x1 ;  /* 0xffffffffff0c7424 */ /* 0x000fe200078e00ff */
[----:B------:R-:W-:Y:S01]  /*ad70*/  SHF.R.U32.HI R3, RZ, 0x2, R9 ;  /* 0x00000002ff037819 */ /* 0x000fe20000011609 */
[----:B------:R-:W-:Y:S01]  /*ad80*/  IMAD.MOV.U32 R20, RZ, RZ, -0x1 ;  /* 0xffffffffff147424 */ /* 0x000fe200078e00ff */
[----:B------:R-:W-:Y:S01]  /*ad90*/  ISETP.GT.U32.AND P0, PT, R9, 0x3, PT ;  /* 0x000000030900780c */ /* 0x000fe20003f04070 */
[----:B------:R-:W-:Y:S01]  /*ada0*/  IMAD.MOV.U32 R13, RZ, RZ, -0x1 ;  /* 0xffffffffff0d7424 */ /* 0x000fe200078e00ff */
[----:B------:R-:W-:-:S02]  /*adb0*/  LOP3.LUT R3, R3, 0x1, RZ, 0xc0, !PT ;  /* 0x0000000103037812 */ /* 0x000fc400078ec0ff */
[----:B------:R-:W-:Y:S01]  /*adc0*/  ISETP.LT.U32.AND P0, PT, R8, 0x4, P0 ;  /* 0x000000040800780c */ /* 0x000fe20000701070 */
[----:B------:R-:W0:Y:S01]  /*add0*/  @P1 S2R R5, SR_CgaCtaId ;  /* 0x0000000000051919 */ /* 0x000e220000008800 */
[----:B------:R-:W-:Y:S02]  /*ade0*/  @P1 MOV R4, 0x400 ;  /* 0x0000040000041802 */ /* 0x000fe40000000f00 */
[----:B------:R-:W-:Y:S02]  /*adf0*/  IADD3.X R17, R17, UR21, RZ, P2, !PT ;  /* 0x0000001511117c10 */ /* 0x000fe400097fe4ff */
[----:B------:R-:W-:Y:S02]  /*ae00*/  ISETP.GE.U32.AND P2, PT, R16, UR8, PT ;  /* 0x0000000810007c0c */ /* 0x000fe4000bf46070 */
[----:B------:R-:W-:Y:S02]  /*ae10*/  LOP3.LUT R9, R9, 0x3, RZ, 0xc0, !PT ;  /* 0x0000000309097812 */ /* 0x000fe400078ec0ff */
[----:B0-----:R-:W-:-:S04]  /*ae20*/  @P1 LEA R4, R5, R4, 0x18 ;  /* 0x0000000405041211 */ /* 0x001fc800078ec0ff */
[----:B------:R0:W-:Y:S01]  /*ae30*/  @P1 SYNCS.ARRIVE.TRANS64.A1T0 RZ, [R4+URZ+0x58], RZ ;  /* 0x000058ff04ff19a7 */ /* 0x0001e2000810003f */
[----:B------:R-:W-:Y:S02]  /*ae40*/  ISETP.NE.U32.AND P1, PT, R3, 0x1, PT ;  /* 0x000000010300780c */ /* 0x000fe40003f25070 */
[----:B------:R-:W-:Y:S02]  /*ae50*/  SEL R3, RZ, 0x1, !P0 ;  /* 0x00000001ff037807 */ /* 0x000fe40004000000 */
[----:B------:R-:W-:Y:S02]  /*ae60*/  ISETP.GE.U32.AND.EX P0, PT, R17, UR9, PT, P2 ;  /* 0x0000000911007c0c */ /* 0x000fe4000bf06120 */
[----:B------:R-:W-:-:S04]  /*ae70*/  ISETP.GT.U32.AND P1, PT, R8, 0x3, !P1 ;  /* 0x000000030800780c */ /* 0x000fc80004f24070 */
[----:B0-----:R-:W-:-:S04]  /*ae80*/  SEL R4, RZ, 0x1, !P1 ;  /* 0x00000001ff047807 */ /* 0x001fc80004800000 */
[--C-:B------:R-:W-:Y:S02]  /*ae90*/  LOP3.LUT R10, R4, R10, R3.reuse, 0x96, !PT ;  /* 0x0000000a040a7212 */ /* 0x100fe400078e9603 */
[----:B------:R-:W-:Y:S02]  /*aea0*/  PRMT R4, RZ, 0x7610, R4 ;  /* 0x00007610ff047816 */ /* 0x000fe40000000004 */
[----:B------:R-:W-:Y:S01]  /*aeb0*/  PRMT R3, RZ, 0x7610, R3 ;  /* 0x00007610ff037816 */ /* 0x000fe20000000003 */
[----:B------:R-:W-:Y:S06]  /*aec0*/  @P0 BRA `(.L_x_302) ;  /* 0x00000004004c0947 */ /* 0x000fec0003800000 */
[----:B------:R-:W0:Y:S01]  /*aed0*/  S2R R14, SR_CTAID.X ;  /* 0x00000000000e7919 */ /* 0x000e220000002500 */
[----:B------:R-:W-:Y:S01]  /*aee0*/  ULDC.64 UR8, c[0x0][0x628] ;  /* 0x00018a0000087ab9 */ /* 0x000fe20000000a00 */
[----:B------:R-:W1:Y:S01]  /*aef0*/  LDC R15, c[0x0][0x144] ;  /* 0x00005100ff0f7b82 */ /* 0x000e620000000800 */
[----:B------:R-:W-:Y:S01]  /*af00*/  ISETP.NE.U32.AND P0, PT, RZ, UR8, PT ;  /* 0x00000008ff007c0c */ /* 0x000fe2000bf05070 */
[----:B------:R-:W2:Y:S01]  /*af10*/  S2R R12, SR_CTAID.Y ;  /* 0x00000000000c7919 */ /* 0x000ea20000002600 */
[----:B------:R-:W-:Y:S01]  /*af20*/  ULDC UR10, c[0x0][0x150] ;  /* 0x00005400000a7ab9 */ /* 0x000fe20000000800 */
[----:B------:R-:W-:Y:S01]  /*af30*/  ULDC UR11, c[0x0][0x630] ;  /* 0x00018c00000b7ab9 */ /* 0x000fe20000000800 */
[----:B------:R-:W-:Y:S01]  /*af40*/  ISETP.NE.AND.EX P0, PT, RZ, UR9, PT, P0 ;  /* 0x00000009ff007c0c */ /* 0x000fe2000bf05300 */
[----:B------:R-:W-:Y:S01]  /*af50*/  IMAD.MOV.U32 R4, RZ, RZ, R16 ;  /* 0x000000ffff047224 */ /* 0x000fe200078e0010 */
[----:B0-----:R-:W-:-:S05]  /*af60*/  I2FP.F32.U32 R5, R14 ;  /* 0x0000000e00057245 */ /* 0x001fca0000201000 */
[----:B------:R-:W-:Y:S01]  /*af70*/  FMUL R20, R5, UR10 ;  /* 0x0000000a05147c20 */ /* 0x000fe20008400000 */
[----:B------:R-:W-:-:S05]  /*af80*/  IMAD.MOV.U32 R5, RZ, RZ, R17 ;  /* 0x000000ffff057224 */ /* 0x000fca00078e0011 */
[----:B--2---:R-:W-:Y:S05]  /*af90*/  @!P0 BRA `(.L_x_303) ;  /* 0x0000000000288947 */ /* 0x004fea0003800000 */
[----:B------:R-:W-:Y:S02]  /*afa0*/  ULDC UR10, c[0x0][0x634] ;  /* 0x00018d00000a7ab9 */ /* 0x000fe40000000800 */
[----:B------:R-:W-:-:S05]  /*afb0*/  IADD3 R5, P0, R16, UR10, RZ ;  /* 0x0000000a10057c10 */ /* 0x000fca000ff1e0ff */
[----:B------:R-:W-:-:S04]  /*afc0*/  IMAD.X R13, RZ, RZ, R17, P0 ;  /* 0x000000ffff0d7224 */ /* 0x000fc800000e0611 */
[----:B------:R-:W-:-:S04]  /*afd0*/  IMAD.WIDE.U32 R6, R13, UR8, RZ ;  /* 0x000000080d067c25 */ /* 0x000fc8000f8e00ff */
[----:B------:R-:W-:-:S04]  /*afe0*/  IMAD.WIDE.U32 R6, P0, R5, UR9, R6 ;  /* 0x0000000905067c25 */ /* 0x000fc8000f800006 */
[----:B------:R-:W-:-:S04]  /*aff0*/  IMAD.WIDE.U32 R4, R5, UR8, RZ ;  /* 0x0000000805047c25 */ /* 0x000fc8000f8e00ff */
[----:B------:R-:W-:Y:S01]  /*b000*/  IMAD.MOV.U32 R4, RZ, RZ, R7 ;  /* 0x000000ffff047224 */ /* 0x000fe200078e0007 */
[----:B------:R-:W-:Y:S01]  /*b010*/  IADD3 RZ, P1, R5, R6, RZ ;  /* 0x0000000605ff7210 */ /* 0x000fe20007f3e0ff */
[----:B------:R-:W-:-:S04]  /*b020*/  IMAD.X R5, RZ, RZ, RZ, P0 ;  /* 0x000000ffff057224 */ /* 0x000fc800000e06ff */
[----:B------:R-:W-:-:S08]  /*b030*/  IMAD.WIDE.U32.X R4, R13, UR9, R4, P1 ;  /* 0x000000090d047c25 */ /* 0x000fd000088e0404 */
.L_x_303:
[--C-:B------:R-:W-:Y:S01]  /*b040*/  SHF.R.U64 R13, R4, UR11, R5.reuse ;  /* 0x0000000b040d7c19 */ /* 0x100fe20008001205 */
[----:B------:R-:W0:Y:S01]  /*b050*/  F2I.U32.TRUNC.NTZ R20, R20 ;  /* 0x0000001400147305 */ /* 0x000e22000020f000 */
[----:B------:R-:W-:Y:S01]  /*b060*/  SHF.R.U32.HI R4, RZ, UR11, R5 ;  /* 0x0000000bff047c19 */ /* 0x000fe20008011605 */
[----:B------:R-:W-:Y:S01]  /*b070*/  ULDC.64 UR8, c[0x0][0x620] ;  /* 0x0001880000087ab9 */ /* 0x000fe20000000a00 */
[----:B------:R-:W-:Y:S01]  /*b080*/  IADD3 R7, P0, RZ, -R13, RZ ;  /* 0x8000000dff077210 */ /* 0x000fe20007f1e0ff */
[----:B------:R-:W-:Y:S01]  /*b090*/  ULDC.64 UR10, c[0x0][0x640] ;  /* 0x00019000000a7ab9 */ /* 0x000fe20000000a00 */
[----:B------:R-:W2:Y:S03]  /*b0a0*/  LDC R21, c[0x0][0x148] ;  /* 0x00005200ff157b82 */ /* 0x000ea60000000800 */
[----:B------:R-:W-:Y:S01]  /*b0b0*/  IMAD.X R4, RZ, RZ, ~R4, P0 ;  /* 0x000000ffff047224 */ /* 0x000fe200000e0e04 */
[----:B------:R-:W-:-:S03]  /*b0c0*/  ISETP.NE.U32.AND P0, PT, RZ, UR10, PT ;  /* 0x0000000aff007c0c */ /* 0x000fc6000bf05070 */
[----:B------:R-:W-:Y:S01]  /*b0d0*/  IMAD R6, R4, UR8, RZ ;  /* 0x0000000804067c24 */ /* 0x000fe2000f8e02ff */
[----:B------:R-:W-:Y:S01]  /*b0e0*/  ISETP.NE.AND.EX P0, PT, RZ, UR11, PT, P0 ;  /* 0x0000000bff007c0c */ /* 0x000fe2000bf05300 */
[----:B------:R-:W-:Y:S01]  /*b0f0*/  IMAD.WIDE.U32 R4, R7, UR8, R16 ;  /* 0x0000000807047c25 */ /* 0x000fe2000f8e0010 */
[----:B------:R-:W-:-:S03]  /*b100*/  ULDC UR8, c[0x0][0x618] ;  /* 0x0001860000087ab9 */ /* 0x000fc60000000800 */
[----:B------:R-:W-:Y:S01]  /*b110*/  IMAD R7, R7, UR9, R6 ;  /* 0x0000000907077c24 */ /* 0x000fe2000f8e0206 */
[----:B------:R-:W-:Y:S01]  /*b120*/  ULDC UR9, c[0x0][0x154] ;  /* 0x0000550000097ab9 */ /* 0x000fe20000000800 */
[----:B0-----:R-:W-:Y:S02]  /*b130*/  IMAD.MOV R6, RZ, RZ, -R20 ;  /* 0x000000ffff067224 */ /* 0x001fe400078e0a14 */
[----:B------:R-:W-:Y:S02]  /*b140*/  IMAD.IADD R5, R5, 0x1, R7 ;  /* 0x0000000105057824 */ /* 0x000fe400078e0207 */
[----:B-1----:R-:W-:Y:S01]  /*b150*/  IMAD R14, R15, R6, R14 ;  /* 0x000000060f0e7224 */ /* 0x002fe200078e020e */
[----:B------:R-:W-:Y:S02]  /*b160*/  I2FP.F32.U32 R6, R12 ;  /* 0x0000000c00067245 */ /* 0x000fe40000201000 */
[--C-:B------:R-:W-:Y:S02]  /*b170*/  SHF.R.U64 R15, R4, UR8, R5.reuse ;  /* 0x00000008040f7c19 */ /* 0x100fe40008001205 */
[----:B------:R-:W-:Y:S01]  /*b180*/  SHF.R.U32.HI R4, RZ, UR8, R5 ;  /* 0x00000008ff047c19 */ /* 0x000fe20008011605 */
[----:B------:R-:W-:Y:S01]  /*b190*/  FMUL R6, R6, UR9 ;  /* 0x0000000906067c20 */ /* 0x000fe20008400000 */
[----:B------:R-:W-:-:S02]  /*b1a0*/  ULDC UR8, c[0x0][0x608] ;  /* 0x0001820000087ab9 */ /* 0x000fc40000000800 */
[--C-:B------:R-:W-:Y:S01]  /*b1b0*/  SHF.R.U64 R22, R15, UR8, R4.reuse ;  /* 0x000000080f167c19 */ /* 0x100fe20008001204 */
[----:B------:R0:W1:Y:S01]  /*b1c0*/  F2I.U32.TRUNC.NTZ R24, R6 ;  /* 0x0000000600187305 */ /* 0x000062000020f000 */
[----:B------:R-:W-:Y:S01]  /*b1d0*/  SHF.R.U32.HI R5, RZ, UR8, R4 ;  /* 0x00000008ff057c19 */ /* 0x000fe20008011604 */
[----:B------:R-:W-:-:S03]  /*b1e0*/  ULDC UR8, c[0x0][0x658] ;  /* 0x0001960000087ab9 */ /* 0x000fc60000000800 */
[--C-:B------:R-:W-:Y:S02]  /*b1f0*/  SHF.R.U64 R20, R22, UR8, R5.reuse ;  /* 0x0000000816147c19 */ /* 0x100fe40008001205 */
[----:B------:R-:W-:-:S03]  /*b200*/  SHF.R.U32.HI R23, RZ, UR8, R5 ;  /* 0x00000008ff177c19 */ /* 0x000fc60008011605 */
[----:B------:R-:W-:Y:S02]  /*b210*/  IMAD.MOV.U32 R4, RZ, RZ, R20 ;  /* 0x000000ffff047224 */ /* 0x000fe400078e0014 */
[----:B------:R-:W-:Y:S01]  /*b220*/  IMAD.MOV.U32 R5, RZ, RZ, R23 ;  /* 0x000000ffff057224 */ /* 0x000fe200078e0017 */
[----:B0-----:R-:W-:Y:S06]  /*b230*/  @!P0 BRA `(.L_x_304) ;  /* 0x0000000000288947 */ /* 0x001fec0003800000 */
        /* <DEDUP_REMOVED lines=10> */
.L_x_304:
[----:B------:R-:W-:Y:S01]  /*b2e0*/  ISETP.NE.AND P0, PT, R2, 0x1, PT ;  /* 0x000000010200780c */ /* 0x000fe20003f05270 */
[----:B------:R-:W-:Y:S01]  /*b2f0*/  ULDC UR8, c[0x0][0x648] ;  /* 0x0001920000087ab9 */ /* 0x000fe20000000800 */
[----:B------:R-:W-:Y:S01]  /*b300*/  LOP3.LUT R22, R22, UR13, RZ, 0xc0, !PT ;  /* 0x0000000d16167c12 */ /* 0x000fe2000f8ec0ff */
[----:B-1----:R-:W-:Y:S01]  /*b310*/  IMAD.MOV R24, RZ, RZ, -R24 ;  /* 0x000000ffff187224 */ /* 0x002fe200078e0a18 */
[----:B------:R-:W-:Y:S01]  /*b320*/  SHF.R.U64 R5, R4, UR8, R5 ;  /* 0x0000000804057c19 */ /* 0x000fe20008001205 */
[----:B------:R-:W-:Y:S01]  /*b330*/  ULDC UR8, c[0x0][0x638] ;  /* 0x00018e0000087ab9 */ /* 0x000fe20000000800 */
[----:B------:R-:W-:Y:S01]  /*b340*/  LOP3.LUT R15, R15, UR4, RZ, 0xc0, !PT ;  /* 0x000000040f0f7c12 */ /* 0x000fe2000f8ec0ff */
[----:B------:R-:W-:Y:S01]  /*b350*/  ULDC UR9, c[0x0][0x610] ;  /* 0x0001840000097ab9 */ /* 0x000fe20000000800 */
[----:B------:R-:W-:Y:S02]  /*b360*/  IMAD.MOV.U32 R4, RZ, RZ, 0x1 ;  /* 0x00000001ff047424 */ /* 0x000fe400078e00ff */
[----:B------:R-:W-:-:S02]  /*b370*/  IMAD.MOV R7, RZ, RZ, -R5 ;  /* 0x000000ffff077224 */ /* 0x000fc400078e0a05 */
[----:B------:R-:W-:Y:S02]  /*b380*/  IMAD R5, R5, UR5, R22 ;  /* 0x0000000505057c24 */ /* 0x000fe4000f8e0216 */
[----:B--2---:R-:W-:Y:S02]  /*b390*/  @P0 IMAD R14, R21, R24, R12 ;  /* 0x00000018150e0224 */ /* 0x004fe400078e020c */
[----:B------:R-:W-:Y:S01]  /*b3a0*/  IMAD R20, R7, UR8, R20 ;  /* 0x0000000807147c24 */ /* 0x000fe2000f8e0214 */
[----:B------:R-:W-:Y:S01]  /*b3b0*/  ULDC UR8, c[0x0][0x600] ;  /* 0x0001800000087ab9 */ /* 0x000fe20000000800 */
[----:B------:R-:W-:Y:S02]  /*b3c0*/  IMAD R14, R5, UR9, R14 ;  /* 0x00000009050e7c24 */ /* 0x000fe4000f8e020e */
[----:B------:R-:W-:-:S05]  /*b3d0*/  IMAD R5, R20, UR8, R15 ;  /* 0x0000000814057c24 */ /* 0x000fca000f8e020f */
[----:B------:R-:W-:Y:S02]  /*b3e0*/  SEL R20, R5, R14, !P0 ;  /* 0x0000000e05147207 */ /* 0x000fe40004000000 */
[----:B------:R-:W-:-:S07]  /*b3f0*/  SEL R12, R14, R5, !P0 ;  /* 0x000000050e0c7207 */ /* 0x000fce0004000000 */
.L_x_302:
[----:B------:R-:W-:Y:S05]  /*b400*/  BSYNC B1 ;  /* 0x0000000000017941 */ /* 0x000fea0003800000 */
.L_x_301:
[----:B------:R-:W-:-:S13]  /*b410*/  LOP3.LUT P0, RZ, R4, 0xff, RZ, 0xc0, !PT ;  /* 0x000000ff04ff7812 */ /* 0x000fda000780c0ff */
[----:B------:R-:W-:Y:S05]  /*b420*/  @P0 BRA `(.L_x_305) ;  /* 0xfffffff400340947 */ /* 0x000fea000383ffff */
[----:B------:R-:W-:Y:S05]  /*b430*/  BSYNC B0 ;  /* 0x0000000000007941 */ /* 0x000fea0003800000 */
.L_x_294:
[----:B------:R-:W-:-:S03]  /*b440*/  UMOV UR8, 0xffffffff ;  /* 0xffffffff00087882 */ /* 0x000fc60000000000 */
[----:B------:R-:W-:Y:S05]  /*b450*/  BRA.DIV UR8, `(.L_x_306) ;  /* 0x0000000608147947 */ /* 0x000fea000b800000 */
[----:B------:R-:W-:-:S13]  /*b460*/  ELECT P6, URZ, PT ;  /* 0x00000000003f782f */ /* 0x000fda00038c0000 */
.L_x_320:
[----:B------:R-:W-:Y:S04]  /*b470*/  BSSY B0, `(.L_x_307) ;  /* 0x000002b000007945 */ /* 0x000fe80003800000 */
[----:B------:R-:W-:Y:S05]  /*b480*/  @!P6 BRA `(.L_x_308) ;  /* 0x0000000000a4e947 */ /* 0x000fea0003800000 */
[----:B------:R-:W-:-:S04]  /*b490*/  LOP3.LUT R19, R19, 0x2, RZ, 0xfc, !PT ;  /* 0x0000000213137812 */ /* 0x000fc800078efcff */
[----:B------:R-:W-:-:S13]  /*b4a0*/  ISETP.NE.AND P0, PT, R19, 0x3, PT ;  /* 0x000000031300780c */ /* 0x000fda0003f05270 */
[----:B------:R-:W-:Y:S05]  /*b4b0*/  @!P0 BRA `(.L_x_309) ;  /* 0x0000000000048947 */ /* 0x000fea0003800000 */
[----:B------:R-:W-:Y:S01]  /*b4c0*/  BPT.TRAP 0x1 ;  /* 0x000000040000795c */ /* 0x000fe20000300000 */
.L_x_309:
[----:B------:R-:W0:Y:S01]  /*b4d0*/  S2R R3, SR_CgaCtaId ;  /* 0x0000000000037919 */ /* 0x000e220000008800 */
[----:B------:R-:W-:Y:S02]  /*b4e0*/  MOV R0, 0x400 ;  /* 0x0000040000007802 */ /* 0x000fe40000000f00 */
[----:B------:R-:W-:Y:S02]  /*b4f0*/  SHF.L.U32 R2, R10, 0x1f, RZ ;  /* 0x0000001f0a027819 */ /* 0x000fe400000006ff */
[----:B0-----:R-:W-:-:S05]  /*b500*/  LEA R0, R3, R0, 0x18 ;  /* 0x0000000003007211 */ /* 0x001fca00078ec0ff */
[----:B------:R-:W-:-:S04]  /*b510*/  VIADD R0, R0, 0x20 ;  /* 0x0000002000007836 */ /* 0x000fc80000000000 */
[C---:B------:R-:W-:Y:S02]  /*b520*/  IMAD R5, R9.reuse, 0x8, R0 ;  /* 0x0000000809057824 */ /* 0x040fe400078e0200 */
[----:B------:R-:W-:Y:S02]  /*b530*/  VIADD R9, R9, 0x1 ;  /* 0x0000000109097836 */ /* 0x000fe40000000000 */
[----:B------:R-:W0:Y:S03]  /*b540*/  SYNCS.PHASECHK.TRANS64.TRYWAIT P0, [R5+URZ], R2 ;  /* 0x00000002050075a7 */ /* 0x000e26000800017f */
[----:B------:R-:W-:-:S04]  /*b550*/  ISETP.NE.AND P1, PT, R9, 0x4, PT ;  /* 0x000000040900780c */ /* 0x000fc80003f25270 */
[----:B------:R-:W-:Y:S02]  /*b560*/  SEL R3, RZ, 0x1, P1 ;  /* 0x00000001ff037807 */ /* 0x000fe40000800000 */
[----:B------:R-:W-:Y:S02]  /*b570*/  SEL R9, R9, RZ, P1 ;  /* 0x000000ff09097207 */ /* 0x000fe40000800000 */
[----:B------:R-:W-:-:S03]  /*b580*/  LOP3.LUT R10, R10, R3, RZ, 0x3c, !PT ;  /* 0x000000030a0a7212 */ /* 0x000fc600078e3cff */
[----:B------:R-:W-:Y:S01]  /*b590*/  IMAD R7, R9, 0x8, R0 ;  /* 0x0000000809077824 */ /* 0x000fe200078e0200 */
[----:B------:R-:W-:Y:S01]  /*b5a0*/  SHF.L.U32 R4, R10, 0x1f, RZ ;  /* 0x0000001f0a047819 */ /* 0x000fe200000006ff */
[----:B0-----:R-:W-:Y:S06]  /*b5b0*/  @!P0 BRA `(.L_x_310) ;  /* 0x0000000000dc8947 */ /* 0x001fec0003800000 */
.L_x_321:
[----:B------:R-:W1:Y:S01]  /*b5c0*/  SYNCS.PHASECHK.TRANS64.TRYWAIT P0, [R7+URZ], R4 ;  /* 0x00000004070075a7 */ /* 0x000e62000800017f */
[----:B0-----:R-:W-:-:S05]  /*b5d0*/  VIADD R2, R9, 0x1 ;  /* 0x0000000109027836 */ /* 0x001fca0000000000 */
[----:B------:R-:W-:-:S04]  /*b5e0*/  ISETP.NE.AND P1, PT, R2, 0x4, PT ;  /* 0x000000040200780c */ /* 0x000fc80003f25270 */
[----:B------:R-:W-:Y:S02]  /*b5f0*/  SEL R3, RZ, 0x1, P1 ;  /* 0x00000001ff037807 */ /* 0x000fe40000800000 */
[----:B------:R-:W-:Y:S02]  /*b600*/  SEL R9, R2, RZ, P1 ;  /* 0x000000ff02097207 */ /* 0x000fe40000800000 */
[----:B------:R-:W-:-:S03]  /*b610*/  LOP3.LUT R11, R10, R3, RZ, 0x3c, !PT ;  /* 0x000000030a0b7212 */ /* 0x000fc600078e3cff */
[----:B------:R-:W-:Y:S01]  /*b620*/  IMAD R6, R9, 0x8, R0 ;  /* 0x0000000809067824 */ /* 0x000fe200078e0200 */
[----:B------:R-:W-:Y:S01]  /*b630*/  SHF.L.U32 R5, R11, 0x1f, RZ ;  /* 0x0000001f0b057819 */ /* 0x000fe200000006ff */
[----:B-1----:R-:W-:Y:S06]  /*b640*/  @!P0 BRA `(.L_x_311) ;  /* 0x0000000000cc8947 */ /* 0x002fec0003800000 */
.L_x_322:
[----:B------:R-:W1:Y:S01]  /*b650*/  SYNCS.PHASECHK.TRANS64.TRYWAIT P0, [R6+URZ], R5 ;  /* 0x00000005060075a7 */ /* 0x000e62000800017f */
[----:B------:R-:W-:-:S05]  /*b660*/  VIADD R2, R9, 0x1 ;  /* 0x0000000109027836 */ /* 0x000fca0000000000 */
[----:B------:R-:W-:-:S04]  /*b670*/  ISETP.NE.AND P1, PT, R2, 0x4, PT ;  /* 0x000000040200780c */ /* 0x000fc80003f25270 */
[----:B0-----:R-:W-:Y:S02]  /*b680*/  SEL R4, RZ, 0x1, P1 ;  /* 0x00000001ff047807 */ /* 0x001fe40000800000 */
[----:B------:R-:W-:Y:S02]  /*b690*/  SEL R3, R2, RZ, P1 ;  /* 0x000000ff02037207 */ /* 0x000fe40000800000 */
[----:B------:R-:W-:Y:S01]  /*b6a0*/  LOP3.LUT R4, R11, R4, RZ, 0x3c, !PT ;  /* 0x000000040b047212 */ /* 0x000fe200078e3cff */
[----:B-1----:R-:W-:Y:S06]  /*b6b0*/  @!P0 BRA `(.L_x_312) ;  /* 0x0000000000c48947 */ /* 0x002fec0003800000 */
.L_x_323:
[----:B------:R-:W-:Y:S01]  /*b6c0*/  IMAD R3, R3, 0x8, R0 ;  /* 0x0000000803037824 */ /* 0x000fe200078e0200 */
[----:B------:R-:W-:-:S07]  /*b6d0*/  SHF.L.U32 R0, R4, 0x1f, RZ ;  /* 0x0000001f04007819 */ /* 0x000fce00000006ff */
.L_x_313:
[----:B-1----:R1:W2:Y:S02]  /*b6e0*/  SYNCS.PHASECHK.TRANS64.TRYWAIT P0, [R3+URZ], R0 ;  /* 0x00000000030075a7 */ /* 0x0022a4000800017f */
[----:B--2---:R-:W-:Y:S05]  /*b6f0*/  @!P0 NANOSLEEP.SYNCS 0x989680 ;  /* 0x009896800000895d */ /* 0x004fea0003900000 */
[----:B------:R-:W2:Y:S02]  /*b700*/  @!P0 SYNCS.PHASECHK.TRANS64 P0, [R3+URZ], R0 ;  /* 0x00000000030085a7 */ /* 0x000ea4000800007f */
[----:B--2---:R-:W-:Y:S05]  /*b710*/  @!P0 BRA `(.L_x_313) ;  /* 0xfffffffc00f08947 */ /* 0x004fea000383ffff */
.L_x_308:
[----:B------:R-:W-:Y:S05]  /*b720*/  BSYNC B0 ;  /* 0x0000000000007941 */ /* 0x000fea0003800000 */
.L_x_307:
[----:B------:R-:W-:Y:S05]  /*b730*/  EXIT ;  /* 0x000000000000794d */ /* 0x000fea0003800000 */
.L_x_21:
[----:B---3--:R3:W4:Y:S02]  /*b740*/  SYNCS.PHASECHK.TRANS64.TRYWAIT P1, [R3+URZ], R0 ;  /* 0x00000000030075a7 */ /* 0x008724000802017f */
[----:B----4-:R-:W-:Y:S05]  /*b750*/  @!P1 NANOSLEEP.SYNCS 0x989680 ;  /* 0x009896800000995d */ /* 0x010fea0003900000 */
[----:B------:R-:W4:Y:S02]  /*b760*/  @!P1 SYNCS.PHASECHK.TRANS64 P1, [R3+URZ], R0 ;  /* 0x00000000030095a7 */ /* 0x000f24000802007f */
[----:B----4-:R-:W-:Y:S05]  /*b770*/  @!P1 BRA `(.L_x_21) ;  /* 0xfffffffc00f09947 */ /* 0x010fea000383ffff */
[----:B------:R-:W-:Y:S05]  /*b780*/  BRA `(.L_x_20) ;  /* 0xffffff5c00647947 */ /* 0x000fea000383ffff */
.L_x_26:
[----:B-1----:R1:W2:Y:S02]  /*b790*/  SYNCS.PHASECHK.TRANS64.TRYWAIT P1, [R5+URZ], R4 ;  /* 0x00000004050075a7 */ /* 0x0022a4000802017f */
[----:B--2---:R-:W-:Y:S05]  /*b7a0*/  @!P1 NANOSLEEP.SYNCS 0x989680 ;  /* 0x009896800000995d */ /* 0x004fea0003900000 */
[----:B------:R-:W2:Y:S02]  /*b7b0*/  @!P1 SYNCS.PHASECHK.TRANS64 P1, [R5+URZ], R4 ;  /* 0x00000004050095a7 */ /* 0x000ea4000802007f */
[----:B--2---:R-:W-:Y:S05]  /*b7c0*/  @!P1 BRA `(.L_x_26) ;  /* 0xfffffffc00f09947 */ /* 0x004fea000383ffff */
[----:B------:R-:W-:Y:S05]  /*b7d0*/  BRA `(.L_x_25) ;  /* 0xffffff6000187947 */ /* 0x000fea000383ffff */
.L_x_295:
[----:B------:R-:W-:Y:S01]  /*b7e0*/  BSSY B1, `(.L_x_314) ;  /* 0x0000006000017945 */ /* 0x000fe20003800000 */
[----:B------:R-:W-:-:S07]  /*b7f0*/  IMAD.MOV.U32 R15, RZ, RZ, -0x1 ;  /* 0xffffffffff0f7424 */ /* 0x000fce00078e00ff */
[----:B------:R-:W-:Y:S05]  /*b800*/  WARPSYNC.COLLECTIVE R15, `(.L_x_315) ;  /* 0x000000000f0c7348 */ /* 0x000fea0003c00000 */
[----:B------:R-:W-:Y:S02]  /*b810*/  ELECT P6, UR62, PT ;  /* 0x00000000003e782f */ /* 0x000fe400038c0000 */
[----:B------:R-:W-:Y:S01]  /*b820*/  MOV R14, UR62 ;  /* 0x0000003e000e7c02 */ /* 0x000fe20008000f00 */
[----:B------:R-:W-:Y:S10]  /*b830*/  ENDCOLLECTIVE ;  /* 0x000000000000791b */ /* 0x000ff40003800000 */
.L_x_315:
[----:B------:R-:W-:Y:S05]  /*b840*/  BSYNC B1 ;  /* 0x0000000000017941 */ /* 0x000fea0003800000 */
.L_x_314:
[----:B------:R-:W-:Y:S05]  /*b850*/  BRA `(.L_x_316) ;  /* 0xfffffff000347947 */ /* 0x000fea000383ffff */
.L_x_298:
[----:B-1----:R1:W2:Y:S02]  /*b860*/  SYNCS.PHASECHK.TRANS64.TRYWAIT P0, [R22+URZ+0x20], R7 ;  /* 0x00002007160075a7 */ /* 0x0022a4000800017f */
[----:B--2---:R-:W-:Y:S05]  /*b870*/  @!P0 NANOSLEEP.SYNCS 0x989680 ;  /* 0x009896800000895d */ /* 0x004fea0003900000 */
[----:B------:R-:W2:Y:S02]  /*b880*/  @!P0 SYNCS.PHASECHK.TRANS64 P0, [R22+URZ+0x20], R7 ;  /* 0x00002007160085a7 */ /* 0x000ea4000800007f */
[----:B--2---:R-:W-:Y:S05]  /*b890*/  @!P0 BRA `(.L_x_298) ;  /* 0xfffffffc00f08947 */ /* 0x004fea000383ffff */
[----:B------:R-:W-:Y:S05]  /*b8a0*/  BRA `(.L_x_317) ;  /* 0xfffffff000707947 */ /* 0x000fea000383ffff */
.L_x_306:
[----:B------:R-:W-:Y:S01]  /*b8b0*/  BSSY B0, `(.L_x_318) ;  /* 0x0000006000007945 */ /* 0x000fe20003800000 */
[----:B------:R-:W-:-:S07]  /*b8c0*/  IMAD.MOV.U32 R15, RZ, RZ, -0x1 ;  /* 0xffffffffff0f7424 */ /* 0x000fce00078e00ff */
[----:B------:R-:W-:Y:S05]  /*b8d0*/  WARPSYNC.COLLECTIVE R15, `(.L_x_319) ;  /* 0x000000000f0c7348 */ /* 0x000fea0003c00000 */
[----:B------:R-:W-:Y:S02]  /*b8e0*/  ELECT P6, UR62, PT ;  /* 0x00000000003e782f */ /* 0x000fe400038c0000 */
[----:B------:R-:W-:Y:S01]  /*b8f0*/  MOV R14, UR62 ;  /* 0x0000003e000e7c02 */ /* 0x000fe20008000f00 */
[----:B------:R-:W-:Y:S10]  /*b900*/  ENDCOLLECTIVE ;  /* 0x000000000000791b */ /* 0x000ff40003800000 */
.L_x_319:
[----:B------:R-:W-:Y:S05]  /*b910*/  BSYNC B0 ;  /* 0x0000000000007941 */ /* 0x000fea0003800000 */
.L_x_318:
[----:B------:R-:W-:Y:S05]  /*b920*/  BRA `(.L_x_320) ;  /* 0xfffffff800d07947 */ /* 0x000fea000383ffff */
.L_x_310:
[----:B0-----:R0:W1:Y:S02]  /*b930*/  SYNCS.PHASECHK.TRANS64.TRYWAIT P0, [R5+URZ], R2 ;  /* 0x00000002050075a7 */ /* 0x001064000800017f */
[----:B-1----:R-:W-:Y:S05]  /*b940*/  @!P0 NANOSLEEP.SYNCS 0x989680 ;  /* 0x009896800000895d */ /* 0x002fea0003900000 */
[----:B------:R-:W1:Y:S02]  /*b950*/  @!P0 SYNCS.PHASECHK.TRANS64 P0, [R5+URZ], R2 ;  /* 0x00000002050085a7 */ /* 0x000e64000800007f */
[----:B-1----:R-:W-:Y:S05]  /*b960*/  @!P0 BRA `(.L_x_310) ;  /* 0xfffffffc00f08947 */ /* 0x002fea000383ffff */
[----:B------:R-:W-:Y:S05]  /*b970*/  BRA `(.L_x_321) ;  /* 0xfffffffc00107947 */ /* 0x000fea000383ffff */
.L_x_311:
[----:B0-----:R0:W1:Y:S02]  /*b980*/  SYNCS.PHASECHK.TRANS64.TRYWAIT P0, [R7+URZ], R4 ;  /* 0x00000004070075a7 */ /* 0x001064000800017f */
[----:B-1----:R-:W-:Y:S05]  /*b990*/  @!P0 NANOSLEEP.SYNCS 0x989680 ;  /* 0x009896800000895d */ /* 0x002fea0003900000 */
[----:B------:R-:W1:Y:S02]  /*b9a0*/  @!P0 SYNCS.PHASECHK.TRANS64 P0, [R7+URZ], R4 ;  /* 0x00000004070085a7 */ /* 0x000e64000800007f */
[----:B-1----:R-:W-:Y:S05]  /*b9b0*/  @!P0 BRA `(.L_x_311) ;  /* 0xfffffffc00f08947 */ /* 0x002fea000383ffff */
[----:B------:R-:W-:Y:S05]  /*b9c0*/  BRA `(.L_x_322) ;  /* 0xfffffffc00207947 */ /* 0x000fea000383ffff */
.L_x_312:
[----:B0-----:R0:W1:Y:S02]  /*b9d0*/  SYNCS.PHASECHK.TRANS64.TRYWAIT P0, [R6+URZ], R5 ;  /* 0x00000005060075a7 */ /* 0x001064000800017f */
[----:B-1----:R-:W-:Y:S05]  /*b9e0*/  @!P0 NANOSLEEP.SYNCS 0x989680 ;  /* 0x009896800000895d */ /* 0x002fea0003900000 */
[----:B------:R-:W1:Y:S02]  /*b9f0*/  @!P0 SYNCS.PHASECHK.TRANS64 P0, [R6+URZ], R5 ;  /* 0x00000005060085a7 */ /* 0x000e64000800007f */
[----:B-1----:R-:W-:Y:S05]  /*ba00*/  @!P0 BRA `(.L_x_312) ;  /* 0xfffffffc00f08947 */ /* 0x002fea000383ffff */
[----:B------:R-:W-:Y:S05]  /*ba10*/  BRA `(.L_x_323) ;  /* 0xfffffffc00287947 */ /* 0x000fea000383ffff */
.L_x_324:
[----:B------:R-:W-:-:S00]  /*ba20*/  BRA `(.L_x_324) ;  /* 0xfffffffc00fc7947 */ /* 0x000fc0000383ffff */
[----:B------:R-:W-:-:S00]  /*ba30*/  NOP ;  /* 0x0000000000007918 */ /* 0x000fc00000000000 */
        /* <DEDUP_REMOVED lines=12> */
.L_x_325:


//--------------------- .nv.global.init           --------------------------
	.section	.nv.global.init,"aw",@progbits
.nv.global.init:
	.type		$str$22,@object
	.size		$str$22,($str$23 - $str$22)
$str$22:
        /*0000*/ 	.byte	0x6b, 0x5f, 0x74, 0x69, 0x6c, 0x65, 0x5f, 0x63, 0x6f, 0x75, 0x6e, 0x74, 0x20, 0x3e, 0x3d, 0x20
        /*0010*/ 	.byte	0x31, 0x00
	.type		$str$23,@object
	.size		$str$23,(__unnamed_1 - $str$23)
$str$23:
        /*0012*/ 	.byte	0x2f, 0x74, 0x6d, 0x70, 0x2f, 0x63, 0x75, 0x74, 0x6c, 0x61, 0x73, 0x73, 0x5f, 0x73, 0x77, 0x65
        /*0022*/ 	.byte	0x65, 0x70, 0x5f, 0x73, 0x72, 0x63, 0x2f, 0x69, 0x6e, 0x63, 0x6c, 0x75, 0x64, 0x65, 0x2f, 0x63
        /*0032*/ 	.byte	0x75, 0x74, 0x6c, 0x61, 0x73, 0x73, 0x2f, 0x67, 0x65, 0x6d, 0x6d, 0x2f, 0x63, 0x6f, 0x6c, 0x6c
        /*0042*/ 	.byte	0x65, 0x63, 0x74, 0x69, 0x76, 0x65, 0x2f, 0x73, 0x6d, 0x39, 0x30, 0x5f, 0x6d, 0x6d, 0x61, 0x5f
        /*0052*/ 	.byte	0x74, 0x6d, 0x61, 0x5f, 0x67, 0x6d, 0x6d, 0x61, 0x5f, 0x73, 0x73, 0x5f, 0x77, 0x61, 0x72, 0x70
        /*0062*/ 	.byte	0x73, 0x70, 0x65, 0x63, 0x69, 0x61, 0x6c, 0x69, 0x7a, 0x65, 0x64, 0x2e, 0x68, 0x70, 0x70, 0x00
	.type		__unnamed_1,@object
	.size		__unnamed_1,(.L_0 - __unnamed_1)
__unnamed_1:
        /*0072*/ 	.byte	0x76, 0x6f, 0x69, 0x64, 0x20, 0x63, 0x75, 0x74, 0x6c, 0x61, 0x73, 0x73, 0x3a, 0x3a, 0x67, 0x65
        /* <DEDUP_REMOVED lines=181> */
.L_0:


//--------------------- .nv.shared._ZN7cutlass13device_kernelINS_4gemm6kernel13GemmUniversalIN4cute5tupleIJiiiiEEENS1_10collective13CollectiveMmaINS1_34MainloopSm90TmaGmmaWarpSpecializedILi4ENS5_IJNS4_1CILi2EEESB_NSA_ILi1EEEEEENS1_35KernelTmaWarpSpecializedCooperativeEEENS5_IJNSA_ILi128EEENSA_ILi256EEENSA_ILi32EEEEEENS_6half_tENS5_IJlSC_lEEESK_SL_NS4_8TiledMMAINS4_8MMA_AtomIJNS4_4SM904GMMA26MMA_64x256x16_F32F16F16_SSILNSP_5MajorE0ELSR_0ELNSP_7ScaleInE1ELSS_1EEEEEENS4_6LayoutINS5_IJSB_SC_SC_EEENS5_IJSC_NSA_ILi0EEESX_EEEEENS5_IJNS4_10UnderscoreES10_S10_EEEEENS4_23SM90_TMA_LOAD_MULTICASTENS4_14ComposedLayoutINS4_7SwizzleILi2ELi4ELi3EEENS4_18smem_ptr_flag_bitsILi16EEENSV_INS5_IJNSA_ILi8EEESI_EEENS5_IJSI_SC_EEEEEEEvNS4_8identityES13_S1D_vS1E_EENS_8epilogue10collective6detail29Sm90TmaWarpSpecializedAdapterINS1H_15DefaultEpilogueISK_SL_SL_NS1G_6thread17LinearCombinationISK_Li1EffLNS1L_9ScaleType4KindE0ELNS_15FloatRoundStyleE2ESK_EENS1_15EpilogueDefaultEEEEEvvEEEEvNT_6ParamsE --------------------------
	.section	.nv.shared._ZN7cutlass13device_kernelINS_4gemm6kernel13GemmUniversalIN4cute5tupleIJiiiiEEENS1_10collective13CollectiveMmaINS1_34MainloopSm90TmaGmmaWarpSpecializedILi4ENS5_IJNS4_1CILi2EEESB_NSA_ILi1EEEEEENS1_35KernelTmaWarpSpecializedCooperativeEEENS5_IJNSA_ILi128EEENSA_ILi256EEENSA_ILi32EEEEEENS_6half_tENS5_IJlSC_lEEESK_SL_NS4_8TiledMMAINS4_8MMA_AtomIJNS4_4SM904GMMA26MMA_64x256x16_F32F16F16_SSILNSP_5MajorE0ELSR_0ELNSP_7ScaleInE1ELSS_1EEEEEENS4_6LayoutINS5_IJSB_SC_SC_EEENS5_IJSC_NSA_ILi0EEESX_EEEEENS5_IJNS4_10UnderscoreES10_S10_EEEEENS4_23SM90_TMA_LOAD_MULTICASTENS4_14ComposedLayoutINS4_7SwizzleILi2ELi4ELi3EEENS4_18smem_ptr_flag_bitsILi16EEENSV_INS5_IJNSA_ILi8EEESI_EEENS5_IJSI_SC_EEEEEEEvNS4_8identityES13_S1D_vS1E_EENS_8epilogue10collective6detail29Sm90TmaWarpSpecializedAdapterINS1H_15DefaultEpilogueISK_SL_SL_NS1G_6thread17LinearCombinationISK_Li1EffLNS1L_9ScaleType4KindE0ELNS_15FloatRoundStyleE2ESK_EENS1_15EpilogueDefaultEEEEEvvEEEEvNT_6ParamsE,"aw",@nobits
	.sectionflags	@""
	.align	16
	.zero		1024


//--------------------- .nv.shared.reserved.0     --------------------------
	.section	.nv.shared.reserved.0,"aw",@nobits
	.weak		__nv_reservedSMEM_offset_0_alias
	.size		__nv_reservedSMEM_offset_0_alias, 0, 0
	.other		__nv_reservedSMEM_offset_0_alias,@"STO_CUDA_RESERVED_SHARED STV_DEFAULT"
__nv_reservedSMEM_offset_0_alias:
	.zero		0


//--------------------- .nv.global                --------------------------
	.section	.nv.global,"aw",@nobits
.nv.global:
	.type		_ZN39_INTERNAL_74fe3e7a_4_k_cu_37b063c1_39844cute1_E,@object
	.size		_ZN39_INTERNAL_74fe3e7a_4_k_cu_37b063c1_39844cute1_E,(_ZN39_INTERNAL_74fe3e7a_4_k_cu_37b063c1_39844cuda3std3__45__cpo6cbeginE - _ZN39_INTERNAL_74fe3e7a_4_k_cu_37b063c1_39844cute1_E)
_ZN39_INTERNAL_74fe3e7a_4_k_cu_37b063c1_39844cute1_E:
	.zero		1
	.type		_ZN39_INTERNAL_74fe3e7a_4_k_cu_37b063c1_39844cuda3std3__45__cpo6cbeginE,@object
	.size		_ZN39_INTERNAL_74fe3e7a_4_k_cu_37b063c1_39844cuda3std3__45__cpo6cbeginE,(_ZN39_INTERNAL_74fe3e7a_4_k_cu_37b063c1_39844cuda3std3__48in_placeE - _ZN39_INTERNAL_74fe3e7a_4_k_cu_37b063c1_39844cuda3std3__45__cpo6cbeginE)
_ZN39_INTERNAL_74fe3e7a_4_k_cu_37b063c1_39844cuda3std3__45__cpo6cbeginE:
	.zero		1
	.type		_ZN39_INTERNAL_74fe3e7a_4_k_cu_37b063c1_39844cuda3std3__48in_placeE,@object
	.size		_ZN39_INTERNAL_74fe3e7a_4_k_cu_37b063c1_39844cuda3std3__48in_placeE,(_ZN39_INTERNAL_74fe3e7a_4_k_cu_37b063c1_39844cuda3std6ranges3__45__cpo9iter_moveE - _ZN39_INTERNAL_74fe3e7a_4_k_cu_37b063c1_39844cuda3std3__48in_placeE)
_ZN39_INTERNAL_74fe3e7a_4_k_cu_37b063c1_39844cuda3std3__48in_placeE:
	.zero		1
	.type		_ZN39_INTERNAL_74fe3e7a_4_k_cu_37b063c1_39844cuda3std6ranges3__45__cpo9iter_moveE,@object
	.size		_ZN39_INTERNAL_74fe3e7a_4_k_cu_37b063c1_39844cuda3std6ranges3__45__cpo9iter_moveE,(_ZN39_INTERNAL_74fe3e7a_4_k_cu_37b063c1_39844cuda3std3__45__cpo5beginE - _ZN39_INTERNAL_74fe3e7a_4_k_cu_37b063c1_39844cuda3std6ranges3__45__cpo9iter_moveE)
_ZN39_INTERNAL_74fe3e7a_4_k_cu_37b063c1_39844cuda3std6ranges3__45__cpo9iter_moveE:
	.zero		1
	.type		_ZN39_INTERNAL_74fe3e7a_4_k_cu_37b063c1_39844cuda3std3__45__cpo5beginE,@object
	.size		_ZN39_INTERNAL_74fe3e7a_4_k_cu_37b063c1_39844cuda3std3__45__cpo5beginE,(_ZN39_INTERNAL_74fe3e7a_4_k_cu_37b063c1_39844cuda3std3__441_GLOBAL__N__74fe3e7a_4_k_cu_37b063c1_39846ignoreE - _ZN39_INTERNAL_74fe3e7a_4_k_cu_37b063c1_39844cuda3std3__45__cpo5beginE)
_ZN39_INTERNAL_74fe3e7a_4_k_cu_37b063c1_39844cuda3std3__45__cpo5beginE:
	.zero		1
	.type		_ZN39_INTERNAL_74fe3e7a_4_k_cu_37b063c1_39844cuda3std3__441_GLOBAL__N__74fe3e7a_4_k_cu_37b063c1_39846ignoreE,@object
	.size		_ZN39_INTERNAL_74fe3e7a_4_k_cu_37b063c1_39844cuda3std3__441_GLOBAL__N__74fe3e7a_4_k_cu_37b063c1_39846ignoreE,(_ZN39_INTERNAL_74fe3e7a_4_k_cu_37b063c1_39844cute7productE - _ZN39_INTERNAL_74fe3e7a_4_k_cu_37b063c1_39844cuda3std3__441_GLOBAL__N__74fe3e7a_4_k_cu_37b063c1_39846ignoreE)
_ZN39_INTERNAL_74fe3e7a_4_k_cu_37b063c1_39844cuda3std3__441_GLOBAL__N__74fe3e7a_4_k_cu_37b063c1_39846ignoreE:
	.zero		1
	.type		_ZN39_INTERNAL_74fe3e7a_4_k_cu_37b063c1_39844cute7productE,@object
	.size		_ZN39_INTERNAL_74fe3e7a_4_k_cu_37b063c1_39844cute7productE,(_ZN39_INTERNAL_74fe3e7a_4_k_cu_37b063c1_39844cuda3std3__45__cpo3endE - _ZN39_INTERNAL_74fe3e7a_4_k_cu_37b063c1_39844cute7productE)
_ZN39_INTERNAL_74fe3e7a_4_k_cu_37b063c1_39844cute7productE:
	.zero		1
	.type		_ZN39_INTERNAL_74fe3e7a_4_k_cu_37b063c1_39844cuda3std3__45__cpo3endE,@object
	.size		_ZN39_INTERNAL_74fe3e7a_4_k_cu_37b063c1_39844cuda3std3__45__cpo3endE,(_ZN39_INTERNAL_74fe3e7a_4_k_cu_37b063c1_39844cuda3std3__419piecewise_constructE - _ZN39_INTERNAL_74fe3e7a_4_k_cu_37b063c1_39844cuda3std3__45__cpo3endE)
_ZN39_INTERNAL_74fe3e7a_4_k_cu_37b063c1_39844cuda3std3__45__cpo3endE:
	.zero		1
	.type		_ZN39_INTERNAL_74fe3e7a_4_k_cu_37b063c1_39844cuda3std3__419piecewise_constructE,@object
	.size		_ZN39_INTERNAL_74fe3e7a_4_k_cu_37b063c1_39844cuda3std3__419piecewise_constructE,(_ZN39_INTERNAL_74fe3e7a_4_k_cu_37b063c1_39844cuda3std3__45__cpo4cendE - _ZN39_INTERNAL_74fe3e7a_4_k_cu_37b063c1_39844cuda3std3__419piecewise_constructE)
_ZN39_INTERNAL_74fe3e7a_4_k_cu_37b063c1_39844cuda3std3__419piecewise_constructE:
	.zero		1
	.type		_ZN39_INTERNAL_74fe3e7a_4_k_cu_37b063c1_39844cuda3std3__45__cpo4cendE,@object
	.size		_ZN39_INTERNAL_74fe3e7a_4_k_cu_37b063c1_39844cuda3std3__45__cpo4cendE,(_ZN39_INTERNAL_74fe3e7a_4_k_cu_37b063c1_39844cuda3std6ranges3__45__cpo4swapE - _ZN39_INTERNAL_74fe3e7a_4_k_cu_37b063c1_39844cuda3std3__45__cpo4cendE)
_ZN39_INTERNAL_74fe3e7a_4_k_cu_37b063c1_39844cuda3std3__45__cpo4cendE:
	.zero		1
	.type		_ZN39_INTERNAL_74fe3e7a_4_k_cu_37b063c1_39844cuda3std6ranges3__45__cpo4swapE,@object
	.size		_ZN39_INTERNAL_74fe3e7a_4_k_cu_37b063c1_39844cuda3std6ranges3__45__cpo4swapE,(.L_8 - _ZN39_INTERNAL_74fe3e7a_4_k_cu_37b063c1_39844cuda3std6ranges3__45__cpo4swapE)
_ZN39_INTERNAL_74fe3e7a_4_k_cu_37b063c1_39844cuda3std6ranges3__45__cpo4swapE:
	.zero		1
.L_8:


//--------------------- .nv.constant0._ZN7cutlass13device_kernelINS_4gemm6kernel13GemmUniversalIN4cute5tupleIJiiiiEEENS1_10collective13CollectiveMmaINS1_34MainloopSm90TmaGmmaWarpSpecializedILi4ENS5_IJNS4_1CILi2EEESB_NSA_ILi1EEEEEENS1_35KernelTmaWarpSpecializedCooperativeEEENS5_IJNSA_ILi128EEENSA_ILi256EEENSA_ILi32EEEEEENS_6half_tENS5_IJlSC_lEEESK_SL_NS4_8TiledMMAINS4_8MMA_AtomIJNS4_4SM904GMMA26MMA_64x256x16_F32F16F16_SSILNSP_5MajorE0ELSR_0ELNSP_7ScaleInE1ELSS_1EEEEEENS4_6LayoutINS5_IJSB_SC_SC_EEENS5_IJSC_NSA_ILi0EEESX_EEEEENS5_IJNS4_10UnderscoreES10_S10_EEEEENS4_23SM90_TMA_LOAD_MULTICASTENS4_14ComposedLayoutINS4_7SwizzleILi2ELi4ELi3EEENS4_18smem_ptr_flag_bitsILi16EEENSV_INS5_IJNSA_ILi8EEESI_EEENS5_IJSI_SC_EEEEEEEvNS4_8identityES13_S1D_vS1E_EENS_8epilogue10collective6detail29Sm90TmaWarpSpecializedAdapterINS1H_15DefaultEpilogueISK_SL_SL_NS1G_6thread17LinearCombinationISK_Li1EffLNS1L_9ScaleType4KindE0ELNS_15FloatRoundStyleE2ESK_EENS1_15EpilogueDefaultEEEEEvvEEEEvNT_6ParamsE --------------------------
	.section	.nv.constant0._ZN7cutlass13device_kernelINS_4gemm6kernel13GemmUniversalIN4cute5tupleIJiiiiEEENS1_10collective13CollectiveMmaINS1_34MainloopSm90TmaGmmaWarpSpecializedILi4ENS5_IJNS4_1CILi2EEESB_NSA_ILi1EEEEEENS1_35KernelTmaWarpSpecializedCooperativeEEENS5_IJNSA_ILi128EEENSA_ILi256EEENSA_ILi32EEEEEENS_6half_tENS5_IJlSC_lEEESK_SL_NS4_8TiledMMAINS4_8MMA_AtomIJNS4_4SM904GMMA26MMA_64x256x16_F32F16F16_SSILNSP_5MajorE0ELSR_0ELNSP_7ScaleInE1ELSS_1EEEEEENS4_6LayoutINS5_IJSB_SC_SC_EEENS5_IJSC_NSA_ILi0EEESX_EEEEENS5_IJNS4_10UnderscoreES10_S10_EEEEENS4_23SM90_TMA_LOAD_MULTICASTENS4_14ComposedLayoutINS4_7SwizzleILi2ELi4ELi3EEENS4_18smem_ptr_flag_bitsILi16EEENSV_INS5_IJNSA_ILi8EEESI_EEENS5_IJSI_SC_EEEEEEEvNS4_8identityES13_S1D_vS1E_EENS_8epilogue10collective6detail29Sm90TmaWarpSpecializedAdapterINS1H_15DefaultEpilogueISK_SL_SL_NS1G_6thread17LinearCombinationISK_Li1EffLNS1L_9ScaleType4KindE0ELNS_15FloatRoundStyleE2ESK_EENS1_15EpilogueDefaultEEEEEvvEEEEvNT_6ParamsE,"a",@progbits
	.sectionflags	@""
	.align	4
.nv.constant0._ZN7cutlass13device_kernelINS_4gemm6kernel13GemmUniversalIN4cute5tupleIJiiiiEEENS1_10collective13CollectiveMmaINS1_34MainloopSm90TmaGmmaWarpSpecializedILi4ENS5_IJNS4_1CILi2EEESB_NSA_ILi1EEEEEENS1_35KernelTmaWarpSpecializedCooperativeEEENS5_IJNSA_ILi128EEENSA_ILi256EEENSA_ILi32EEEEEENS_6half_tENS5_IJlSC_lEEESK_SL_NS4_8TiledMMAINS4_8MMA_AtomIJNS4_4SM904GMMA26MMA_64x256x16_F32F16F16_SSILNSP_5MajorE0ELSR_0ELNSP_7ScaleInE1ELSS_1EEEEEENS4_6LayoutINS5_IJSB_SC_SC_EEENS5_IJSC_NSA_ILi0EEESX_EEEEENS5_IJNS4_10UnderscoreES10_S10_EEEEENS4_23SM90_TMA_LOAD_MULTICASTENS4_14ComposedLayoutINS4_7SwizzleILi2ELi4ELi3EEENS4_18smem_ptr_flag_bitsILi16EEENSV_INS5_IJNSA_ILi8EEESI_EEENS5_IJSI_SC_EEEEEEEvNS4_8identityES13_S1D_vS1E_EENS_8epilogue10collective6detail29Sm90TmaWarpSpecializedAdapterINS1H_15DefaultEpilogueISK_SL_SL_NS1G_6thread17LinearCombinationISK_Li1EffLNS1L_9ScaleType4KindE0ELNS_15FloatRoundStyleE2ESK_EENS1_15EpilogueDefaultEEEEEvvEEEEvNT_6ParamsE:
	.zero		1664


//--------------------- SYMBOLS --------------------------

	.type		.nv.reservedSmem.offset0,@object
	.size		.nv.reservedSmem.offset0,0x4
	.type		__assertfail,@function
